	.target	sm_100

	.elftype	@"ET_EXEC"


//--------------------- .note.nv.tkinfo           --------------------------
	.section	.note.nv.tkinfo,"",@"SHT_NOTE"
	.sectionflags	@"SHF_NOTE_NV_TKINFO"
	.tkinfo
        /*0018*/ 	.word	0x00000081
        /*0030*/ 	.string	""
        /*0030*/ 	.string	"ptxas"
        /*0030*/ 	.string	"Cuda compilation tools, release 12.9, V12.9.86"
        /*0030*/ 	.string	"Build cuda_12.9.r12.9/compiler.36037853_0"
        /*0030*/ 	.string	"-regUsageLevel 10 -arch sm_100f -m 64 "



//--------------------- .note.nv.cuver            --------------------------
	.section	.note.nv.cuver,"",@"SHT_NOTE"
	.sectionflags	@"SHF_NOTE_NV_CUVER"
        /*0018*/ 	.short	0x0001
        /*001a*/ 	.short	0x0064
        /*001c*/ 	.short	0x0001
        /*001e*/ 	.short	0x0000
        /*0020*/ 	.short	0x0001
        /*0022*/ 	.short	0x0000


//--------------------- .nv.info                  --------------------------
	.section	.nv.info,"",@"SHT_CUDA_INFO"
	.align	4


	//----- nvinfo : EIATTR_REGCOUNT
	.align		4
        /*0000*/ 	.byte	0x04, 0x2f
        /*0002*/ 	.short	(.L_15 - .L_14)
	.align		4
.L_14:
        /*0004*/ 	.word	index@(_ZN9deep_gemm24sm100_fp8_gemm_1d1d_implILN4cute4UMMA5MajorE0ELS3_0ELj0ELj4096ELj7168ELj128ELj224ELj128ELj64ELj128ELj128ELj64ELj4ELj128ELj128ELj1ELb0ELj152ELNS_8GemmTypeE1ELb0EN7cutlass10bfloat16_tENS_16EpilogueIdentityEEEvPijjj14CUtensorMap_stS9_S9_S9_S9_)
        /*0008*/ 	.word	0x00000038


	//----- nvinfo : EIATTR_FRAME_SIZE
	.align		4
.L_15:
        /*000c*/ 	.byte	0x04, 0x11
        /*000e*/ 	.short	(.L_17 - .L_16)
	.align		4
.L_16:
        /*0010*/ 	.word	index@($__internal_3_$__cuda_sm20_div_u16)
        /*0014*/ 	.word	0x00000000


	//----- nvinfo : EIATTR_FRAME_SIZE
	.align		4
.L_17:
        /*0018*/ 	.byte	0x04, 0x11
        /*001a*/ 	.short	(.L_19 - .L_18)
	.align		4
.L_18:
        /*001c*/ 	.word	index@($__internal_2_$__cuda_sm10x_tcgen05_guardrail_trap_unallocated_columns_being_dealloced)
        /*0020*/ 	.word	0x00000000


	//----- nvinfo : EIATTR_FRAME_SIZE
	.align		4
.L_19:
        /*0024*/ 	.byte	0x04, 0x11
        /*0026*/ 	.short	(.L_21 - .L_20)
	.align		4
.L_20:
        /*0028*/ 	.word	index@($__internal_1_$__cuda_sm10x_tcgen05_guardrail_trap_phase_invalid_during_alloc)
        /*002c*/ 	.word	0x00000000


	//----- nvinfo : EIATTR_FRAME_SIZE
	.align		4
.L_21:
        /*0030*/ 	.byte	0x04, 0x11
        /*0032*/ 	.short	(.L_23 - .L_22)
	.align		4
.L_22:
        /*0034*/ 	.word	index@($__internal_0_$__cuda_sm10x_tcgen05_guardrail_trap_col_being_dealloced_not_returned_by_alloc)
        /*0038*/ 	.word	0x00000000


	//----- nvinfo : EIATTR_FRAME_SIZE
	.align		4
.L_23:
        /*003c*/ 	.byte	0x04, 0x11
        /*003e*/ 	.short	(.L_25 - .L_24)
	.align		4
.L_24:
        /*0040*/ 	.word	index@(_ZN9deep_gemm24sm100_fp8_gemm_1d1d_implILN4cute4UMMA5MajorE0ELS3_0ELj0ELj4096ELj7168ELj128ELj224ELj128ELj64ELj128ELj128ELj64ELj4ELj128ELj128ELj1ELb0ELj152ELNS_8GemmTypeE1ELb0EN7cutlass10bfloat16_tENS_16EpilogueIdentityEEEvPijjj14CUtensorMap_stS9_S9_S9_S9_)
        /*0044*/ 	.word	0x00000000


	//----- nvinfo : EIATTR_MIN_STACK_SIZE
	.align		4
.L_25:
        /*0048*/ 	.byte	0x04, 0x12
        /*004a*/ 	.short	(.L_27 - .L_26)
	.align		4
.L_26:
        /*004c*/ 	.word	index@(_ZN9deep_gemm24sm100_fp8_gemm_1d1d_implILN4cute4UMMA5MajorE0ELS3_0ELj0ELj4096ELj7168ELj128ELj224ELj128ELj64ELj128ELj128ELj64ELj4ELj128ELj128ELj1ELb0ELj152ELNS_8GemmTypeE1ELb0EN7cutlass10bfloat16_tENS_16EpilogueIdentityEEEvPijjj14CUtensorMap_stS9_S9_S9_S9_)
        /*0050*/ 	.word	0x00000000
.L_27:


//--------------------- .nv.info._ZN9deep_gemm24sm100_fp8_gemm_1d1d_implILN4cute4UMMA5MajorE0ELS3_0ELj0ELj4096ELj7168ELj128ELj224ELj128ELj64ELj128ELj128ELj64ELj4ELj128ELj128ELj1ELb0ELj152ELNS_8GemmTypeE1ELb0EN7cutlass10bfloat16_tENS_16EpilogueIdentityEEEvPijjj14CUtensorMap_stS9_S9_S9_S9_ --------------------------
	.section	.nv.info._ZN9deep_gemm24sm100_fp8_gemm_1d1d_implILN4cute4UMMA5MajorE0ELS3_0ELj0ELj4096ELj7168ELj128ELj224ELj128ELj64ELj128ELj128ELj64ELj4ELj128ELj128ELj1ELb0ELj152ELNS_8GemmTypeE1ELb0EN7cutlass10bfloat16_tENS_16EpilogueIdentityEEEvPijjj14CUtensorMap_stS9_S9_S9_S9_,"",@"SHT_CUDA_INFO"
	.sectionflags	@""
	.align	4


	//----- nvinfo : EIATTR_CUDA_API_VERSION
	.align		4
        /*0000*/ 	.byte	0x04, 0x37
        /*0002*/ 	.short	(.L_29 - .L_28)
.L_28:
        /*0004*/ 	.word	0x00000081


	//----- nvinfo : EIATTR_KPARAM_INFO
	.align		4
.L_29:
        /*0008*/ 	.byte	0x04, 0x17
        /*000a*/ 	.short	(.L_31 - .L_30)
.L_30:
        /*000c*/ 	.word	0x00000000
        /*0010*/ 	.short	0x0008
        /*0012*/ 	.short	0x0240
        /*0014*/ 	.byte	0x00, 0xf0, 0x01, 0x02


	//----- nvinfo : EIATTR_KPARAM_INFO
	.align		4
.L_31:
        /*0018*/ 	.byte	0x04, 0x17
        /*001a*/ 	.short	(.L_33 - .L_32)
.L_32:
        /*001c*/ 	.word	0x00000000
        /*0020*/ 	.short	0x0007
        /*0022*/ 	.short	0x01c0
        /*0024*/ 	.byte	0x00, 0xf0, 0x01, 0x02


	//----- nvinfo : EIATTR_KPARAM_INFO
	.align		4
.L_33:
        /*0028*/ 	.byte	0x04, 0x17
        /*002a*/ 	.short	(.L_35 - .L_34)
.L_34:
        /*002c*/ 	.word	0x00000000
        /*0030*/ 	.short	0x0006
        /*0032*/ 	.short	0x0140
        /*0034*/ 	.byte	0x00, 0xf0, 0x01, 0x02


	//----- nvinfo : EIATTR_KPARAM_INFO
	.align		4
.L_35:
        /*0038*/ 	.byte	0x04, 0x17
        /*003a*/ 	.short	(.L_37 - .L_36)
.L_36:
        /*003c*/ 	.word	0x00000000
        /*0040*/ 	.short	0x0005
        /*0042*/ 	.short	0x00c0
        /*0044*/ 	.byte	0x00, 0xf0, 0x01, 0x02


	//----- nvinfo : EIATTR_KPARAM_INFO
	.align		4
.L_37:
        /*0048*/ 	.byte	0x04, 0x17
        /*004a*/ 	.short	(.L_39 - .L_38)
.L_38:
        /*004c*/ 	.word	0x00000000
        /*0050*/ 	.short	0x0004
        /*0052*/ 	.short	0x0040
        /*0054*/ 	.byte	0x00, 0xf0, 0x01, 0x02


	//----- nvinfo : EIATTR_KPARAM_INFO
	.align		4
.L_39:
        /*0058*/ 	.byte	0x04, 0x17
        /*005a*/ 	.short	(.L_41 - .L_40)
.L_40:
        /*005c*/ 	.word	0x00000000
        /*0060*/ 	.short	0x0003
        /*0062*/ 	.short	0x0010
        /*0064*/ 	.byte	0x00, 0xf0, 0x11, 0x00


	//----- nvinfo : EIATTR_KPARAM_INFO
	.align		4
.L_41:
        /*0068*/ 	.byte	0x04, 0x17
        /*006a*/ 	.short	(.L_43 - .L_42)
.L_42:
        /*006c*/ 	.word	0x00000000
        /*0070*/ 	.short	0x0002
        /*0072*/ 	.short	0x000c
        /*0074*/ 	.byte	0x00, 0xf0, 0x11, 0x00


	//----- nvinfo : EIATTR_KPARAM_INFO
	.align		4
.L_43:
        /*0078*/ 	.byte	0x04, 0x17
        /*007a*/ 	.short	(.L_45 - .L_44)
.L_44:
        /*007c*/ 	.word	0x00000000
        /*0080*/ 	.short	0x0001
        /*0082*/ 	.short	0x0008
        /*0084*/ 	.byte	0x00, 0xf0, 0x11, 0x00


	//----- nvinfo : EIATTR_KPARAM_INFO
	.align		4
.L_45:
        /*0088*/ 	.byte	0x04, 0x17
        /*008a*/ 	.short	(.L_47 - .L_46)
.L_46:
        /*008c*/ 	.word	0x00000000
        /*0090*/ 	.short	0x0000
        /*0092*/ 	.short	0x0000
        /*0094*/ 	.byte	0x00, 0xf5, 0x21, 0x00


	//----- nvinfo : EIATTR_AT_ENTRY_FRAGMENTS
	.align		4
.L_47:
        /*0098*/ 	.byte	0x04, 0x4f
        /*009a*/ 	.short	(.L_49 - .L_48)


	//   ....[0]....
.L_48:
        /*009c*/ 	.word	0x00000004


	//----- nvinfo : EIATTR_RESERVED_SMEM_USED
	.align		4
.L_49:
        /*00a0*/ 	.byte	0x01, 0x41
	.zero		2


	//----- nvinfo : EIATTR_SPARSE_MMA_MASK
	.align		4
        /*00a4*/ 	.byte	0x03, 0x50
        /*00a6*/ 	.short	0x0000


	//----- nvinfo : EIATTR_TCGEN05_1CTA_USED
	.align		4
        /*00a8*/ 	.byte	0x01, 0x51
	.zero		2


	//----- nvinfo : EIATTR_MAXREG_COUNT
	.align		4
        /*00ac*/ 	.byte	0x03, 0x1b
        /*00ae*/ 	.short	0x00ff


	//----- nvinfo : EIATTR_NUM_BARRIERS
	.align		4
        /*00b0*/ 	.byte	0x02, 0x4c
        /*00b2*/ 	.byte	0x09
	.zero		1


	//----- nvinfo : EIATTR_INT_WARP_WIDE_INSTR_OFFSETS
	.align		4
        /*00b4*/ 	.byte	0x04, 0x31
        /*00b6*/ 	.short	(.L_51 - .L_50)


	//   ....[0]....
.L_50:
        /*00b8*/ 	.word	0x00004050


	//   ....[1]....
        /*00bc*/ 	.word	0x00004070


	//----- nvinfo : EIATTR_COOP_GROUP_MASK_REGIDS
	.align		4
.L_51:
        /*00c0*/ 	.byte	0x04, 0x29
        /*00c2*/ 	.short	(.L_53 - .L_52)


	//   ....[0]....
.L_52:
        /*00c4*/ 	.word	0xffffffff


	//   ....[1]....
        /*00c8*/ 	.word	0xffffffff


	//   ....[2]....
        /*00cc*/ 	.word	0xffffffff


	//   ....[3]....
        /*00d0*/ 	.word	0xffffffff


	//   ....[4]....
        /*00d4*/ 	.word	0xffffffff


	//   ....[5]....
        /*00d8*/ 	.word	0xffffffff


	//   ....[6]....
        /*00dc*/ 	.word	0xffffffff


	//   ....[7]....
        /*00e0*/ 	.word	0xffffffff


	//   ....[8]....
        /*00e4*/ 	.word	0xffffffff


	//   ....[9]....
        /*00e8*/ 	.word	0xffffffff


	//   ....[10]....
        /*00ec*/ 	.word	0xffffffff


	//   ....[11]....
        /*00f0*/ 	.word	0xffffffff


	//   ....[12]....
        /*00f4*/ 	.word	0xffffffff


	//   ....[13]....
        /*00f8*/ 	.word	0xffffffff


	//----- nvinfo : EIATTR_COOP_GROUP_INSTR_OFFSETS
	.align		4
.L_53:
        /*00fc*/ 	.byte	0x04, 0x28
        /*00fe*/ 	.short	(.L_55 - .L_54)


	//   ....[0]....
.L_54:
        /*0100*/ 	.word	0x00000030


	//   ....[1]....
        /*0104*/ 	.word	0x00000470


	//   ....[2]....
        /*0108*/ 	.word	0x00000730


	//   ....[3]....
        /*010c*/ 	.word	0x00000b80


	//   ....[4]....
        /*0110*/ 	.word	0x00000c30


	//   ....[5]....
        /*0114*/ 	.word	0x00000ce0


	//   ....[6]....
        /*0118*/ 	.word	0x000012e0


	//   ....[7]....
        /*011c*/ 	.word	0x00001300


	//   ....[8]....
        /*0120*/ 	.word	0x00001320


	//   ....[9]....
        /*0124*/ 	.word	0x00001570


	//   ....[10]....
        /*0128*/ 	.word	0x000015a0


	//   ....[11]....
        /*012c*/ 	.word	0x000015e0


	//   ....[12]....
        /*0130*/ 	.word	0x00003f70


	//   ....[13]....
        /*0134*/ 	.word	0x00004130


	//----- nvinfo : EIATTR_VRC_CTA_INIT_COUNT
	.align		4
.L_55:
        /*0138*/ 	.byte	0x02, 0x4a
        /*013a*/ 	.byte	0x80
	.zero		1


	//----- nvinfo : EIATTR_MBARRIER_INSTR_OFFSETS
	.align		4
        /*013c*/ 	.byte	0x04, 0x39
        /*013e*/ 	.short	(.L_57 - .L_56)


	//   ....[0]....
.L_56:
        /*0140*/ 	.word	0x00000330
        /*0144*/ 	.word	0x000000ff
        /*0148*/ 	.word	0x00031800
        /*014c*/ 	.short	0x0100
        /*014e*/ 	.byte	0x05
	.zero		1


	//   ....[1]....
        /*0150*/ 	.word	0x00000340
        /*0154*/ 	.word	0x000000ff
        /*0158*/ 	.word	0x00031820
        /*015c*/ 	.short	0x0100
        /*015e*/ 	.byte	0x05
	.zero		1


	//   ....[2]....
        /*0160*/ 	.word	0x00000350
        /*0164*/ 	.word	0x000000ff
        /*0168*/ 	.word	0x00031840
        /*016c*/ 	.short	0x0100
        /*016e*/ 	.byte	0x05
	.zero		1


	//   ....[3]....
        /*0170*/ 	.word	0x00000360
        /*0174*/ 	.word	0x000000ff
        /*0178*/ 	.word	0x00031808
        /*017c*/ 	.short	0x0100
        /*017e*/ 	.byte	0x05
	.zero		1


	//   ....[4]....
        /*0180*/ 	.word	0x00000370
        /*0184*/ 	.word	0x000000ff
        /*0188*/ 	.word	0x00031828
        /*018c*/ 	.short	0x0100
        /*018e*/ 	.byte	0x05
	.zero		1


	//   ....[5]....
        /*0190*/ 	.word	0x00000380
        /*0194*/ 	.word	0x000000ff
        /*0198*/ 	.word	0x00031848
        /*019c*/ 	.short	0x0100
        /*019e*/ 	.byte	0x05
	.zero		1


	//   ....[6]....
        /*01a0*/ 	.word	0x00000390
        /*01a4*/ 	.word	0x000000ff
        /*01a8*/ 	.word	0x00031810
        /*01ac*/ 	.short	0x0100
        /*01ae*/ 	.byte	0x05
	.zero		1


	//   ....[7]....
        /*01b0*/ 	.word	0x000003a0
        /*01b4*/ 	.word	0x000000ff
        /*01b8*/ 	.word	0x00031830
        /*01bc*/ 	.short	0x0100
        /*01be*/ 	.byte	0x05
	.zero		1


	//   ....[8]....
        /*01c0*/ 	.word	0x000003b0
        /*01c4*/ 	.word	0x000000ff
        /*01c8*/ 	.word	0x00031850
        /*01cc*/ 	.short	0x0100
        /*01ce*/ 	.byte	0x05
	.zero		1


	//   ....[9]....
        /*01d0*/ 	.word	0x000003c0
        /*01d4*/ 	.word	0x000000ff
        /*01d8*/ 	.word	0x00031818
        /*01dc*/ 	.short	0x0100
        /*01de*/ 	.byte	0x05
	.zero		1


	//   ....[10]....
        /*01e0*/ 	.word	0x000003d0
        /*01e4*/ 	.word	0x000000ff
        /*01e8*/ 	.word	0x00031838
        /*01ec*/ 	.short	0x0100
        /*01ee*/ 	.byte	0x05
	.zero		1


	//   ....[11]....
        /*01f0*/ 	.word	0x000003e0
        /*01f4*/ 	.word	0x000000ff
        /*01f8*/ 	.word	0x00031858
        /*01fc*/ 	.short	0x0100
        /*01fe*/ 	.byte	0x05
	.zero		1


	//   ....[12]....
        /*0200*/ 	.word	0x000003f0
        /*0204*/ 	.word	0x000000ff
        /*0208*/ 	.word	0x00031860
        /*020c*/ 	.short	0x0100
        /*020e*/ 	.byte	0x05
	.zero		1


	//   ....[13]....
        /*0210*/ 	.word	0x00000400
        /*0214*/ 	.word	0x000000ff
        /*0218*/ 	.word	0x00031870
        /*021c*/ 	.short	0x0100
        /*021e*/ 	.byte	0x05
	.zero		1


	//   ....[14]....
        /*0220*/ 	.word	0x00000410
        /*0224*/ 	.word	0x000000ff
        /*0228*/ 	.word	0x00031868
        /*022c*/ 	.short	0x0100
        /*022e*/ 	.byte	0x05
	.zero		1


	//   ....[15]....
        /*0230*/ 	.word	0x00000420
        /*0234*/ 	.word	0x000000ff
        /*0238*/ 	.word	0x00031878
        /*023c*/ 	.short	0x0100
        /*023e*/ 	.byte	0x05
	.zero		1


	//   ....[16]....
        /*0240*/ 	.word	0x00000a30
        /*0244*/ 	.word	0x00000002
        /*0248*/ 	.word	0x00031800
        /*024c*/ 	.short	0x010a
        /*024e*/ 	.byte	0xff
	.zero		1


	//   ....[17]....
        /*0250*/ 	.word	0x00000dc0
        /*0254*/ 	.word	0x00000002
        /*0258*/ 	.word	0x00000000
        /*025c*/ 	.short	0x0101
        /*025e*/ 	.byte	0xff
	.zero		1


	//   ....[18]....
        /*0260*/ 	.word	0x000010f0
        /*0264*/ 	.word	0x00000000
        /*0268*/ 	.word	0x00031870
        /*026c*/ 	.short	0x010a
        /*026e*/ 	.byte	0x08
	.zero		1


	//   ....[19]....
        /*0270*/ 	.word	0x00001170
        /*0274*/ 	.word	0x000000ff
        /*0278*/ 	.word	0x00031840
        /*027c*/ 	.short	0x010a
        /*027e*/ 	.byte	0x0a
	.zero		1


	//   ....[20]....
        /*0280*/ 	.word	0x00001540
        /*0284*/ 	.word	0x000000ff
        /*0288*/ 	.word	0x00031840
        /*028c*/ 	.short	0x010a
        /*028e*/ 	.byte	0x0d
	.zero		1


	//   ....[21]....
        /*0290*/ 	.word	0x00001b50
        /*0294*/ 	.word	0x00000008
        /*0298*/ 	.word	0x00031820
        /*029c*/ 	.short	0x010a
        /*029e*/ 	.byte	0xff
	.zero		1


	//   ....[22]....
        /*02a0*/ 	.word	0x00001e90
        /*02a4*/ 	.word	0x00000008
        /*02a8*/ 	.word	0x00031828
        /*02ac*/ 	.short	0x010a
        /*02ae*/ 	.byte	0xff
	.zero		1


	//   ....[23]....
        /*02b0*/ 	.word	0x00001ff0
        /*02b4*/ 	.word	0x00000008
        /*02b8*/ 	.word	0x00031830
        /*02bc*/ 	.short	0x010a
        /*02be*/ 	.byte	0xff
	.zero		1


	//   ....[24]....
        /*02c0*/ 	.word	0x00002140
        /*02c4*/ 	.word	0x00000008
        /*02c8*/ 	.word	0x00031838
        /*02cc*/ 	.short	0x010a
        /*02ce*/ 	.byte	0xff
	.zero		1


	//   ....[25]....
        /*02d0*/ 	.word	0x00002630
        /*02d4*/ 	.word	0x00000002
        /*02d8*/ 	.word	0x00031860
        /*02dc*/ 	.short	0x010a
        /*02de*/ 	.byte	0xff
	.zero		1


	//   ....[26]....
        /*02e0*/ 	.word	0x00003df0
        /*02e4*/ 	.word	0x00000002
        /*02e8*/ 	.word	0x00000000
        /*02ec*/ 	.short	0x0101
        /*02ee*/ 	.byte	0xff
	.zero		1


	//   ....[27]....
        /*02f0*/ 	.word	0x00004160
        /*02f4*/ 	.word	0x00000002
        /*02f8*/ 	.word	0x00031800
        /*02fc*/ 	.short	0x010a
        /*02fe*/ 	.byte	0xff
	.zero		1


	//   ....[28]....
        /*0300*/ 	.word	0x000041e0
        /*0304*/ 	.word	0x00000000
        /*0308*/ 	.word	0x00031870
        /*030c*/ 	.short	0x010a
        /*030e*/ 	.byte	0xff
	.zero		1


	//   ....[29]....
        /*0310*/ 	.word	0x00004250
        /*0314*/ 	.word	0x00000002
        /*0318*/ 	.word	0x00031840
        /*031c*/ 	.short	0x010a
        /*031e*/ 	.byte	0xff
	.zero		1


	//   ....[30]....
        /*0320*/ 	.word	0x000042c0
        /*0324*/ 	.word	0x00000002
        /*0328*/ 	.word	0x00031840
        /*032c*/ 	.short	0x010a
        /*032e*/ 	.byte	0xff
	.zero		1


	//   ....[31]....
        /*0330*/ 	.word	0x00004330
        /*0334*/ 	.word	0x00000008
        /*0338*/ 	.word	0x00031820
        /*033c*/ 	.short	0x010a
        /*033e*/ 	.byte	0xff
	.zero		1


	//   ....[32]....
        /*0340*/ 	.word	0x000043a0
        /*0344*/ 	.word	0x00000008
        /*0348*/ 	.word	0x00031828
        /*034c*/ 	.short	0x010a
        /*034e*/ 	.byte	0xff
	.zero		1


	//   ....[33]....
        /*0350*/ 	.word	0x00004410
        /*0354*/ 	.word	0x00000008
        /*0358*/ 	.word	0x00031830
        /*035c*/ 	.short	0x010a
        /*035e*/ 	.byte	0xff
	.zero		1


	//   ....[34]....
        /*0360*/ 	.word	0x00004480
        /*0364*/ 	.word	0x00000008
        /*0368*/ 	.word	0x00031838
        /*036c*/ 	.short	0x010a
        /*036e*/ 	.byte	0xff
	.zero		1


	//   ....[35]....
        /*0370*/ 	.word	0x000044e0
        /*0374*/ 	.word	0x00000002
        /*0378*/ 	.word	0x00031860
        /*037c*/ 	.short	0x010a
        /*037e*/ 	.byte	0xff
	.zero		1


	//----- nvinfo : EIATTR_NUM_MBARRIERS
	.align		4
.L_57:
        /*0380*/ 	.byte	0x03, 0x38
        /*0382*/ 	.short	0x0010


	//----- nvinfo : EIATTR_EXIT_INSTR_OFFSETS
	.align		4
        /*0384*/ 	.byte	0x04, 0x1c
        /*0386*/ 	.short	(.L_59 - .L_58)


	//   ....[0]....
.L_58:
        /*0388*/ 	.word	0x00000830


	//   ....[1]....
        /*038c*/ 	.word	0x00000e20


	//   ....[2]....
        /*0390*/ 	.word	0x00000ef0


	//   ....[3]....
        /*0394*/ 	.word	0x00001860


	//   ....[4]....
        /*0398*/ 	.word	0x000018d0


	//   ....[5]....
        /*039c*/ 	.word	0x000022d0


	//   ....[6]....
        /*03a0*/ 	.word	0x00002330


	//   ....[7]....
        /*03a4*/ 	.word	0x00003f50


	//   ....[8]....
        /*03a8*/ 	.word	0x00004140


	//----- nvinfo : EIATTR_MAX_THREADS
	.align		4
.L_59:
        /*03ac*/ 	.byte	0x04, 0x05
        /*03ae*/ 	.short	(.L_61 - .L_60)
.L_60:
        /*03b0*/ 	.word	0x00000100
        /*03b4*/ 	.word	0x00000001
        /*03b8*/ 	.word	0x00000001


	//----- nvinfo : EIATTR_CRS_STACK_SIZE
	.align		4
.L_61:
        /*03bc*/ 	.byte	0x04, 0x1e
        /*03be*/ 	.short	(.L_63 - .L_62)
.L_62:
        /*03c0*/ 	.word	0x00000000


	//----- nvinfo : EIATTR_CBANK_PARAM_SIZE
	.align		4
.L_63:
        /*03c4*/ 	.byte	0x03, 0x19
        /*03c6*/ 	.short	0x02c0


	//----- nvinfo : EIATTR_PARAM_CBANK
	.align		4
        /*03c8*/ 	.byte	0x04, 0x0a
        /*03ca*/ 	.short	(.L_65 - .L_64)
	.align		4
.L_64:
        /*03cc*/ 	.word	index@(.nv.constant0._ZN9deep_gemm24sm100_fp8_gemm_1d1d_implILN4cute4UMMA5MajorE0ELS3_0ELj0ELj4096ELj7168ELj128ELj224ELj128ELj64ELj128ELj128ELj64ELj4ELj128ELj128ELj1ELb0ELj152ELNS_8GemmTypeE1ELb0EN7cutlass10bfloat16_tENS_16EpilogueIdentityEEEvPijjj14CUtensorMap_stS9_S9_S9_S9_)
        /*03d0*/ 	.short	0x0380
        /*03d2*/ 	.short	0x02c0


	//----- nvinfo : EIATTR_SW_WAR
	.align		4
.L_65:
        /*03d4*/ 	.byte	0x04, 0x36
        /*03d6*/ 	.short	(.L_67 - .L_66)
.L_66:
        /*03d8*/ 	.word	0x00000008
.L_67:


//--------------------- .nv.compat                --------------------------
	.section	.nv.compat,"",@"SHT_CUDA_COMPAT_INFO"
	.align	4
        /*0000*/ 	.byte	0x02, 0x02, 0x02, 0x00, 0x02, 0x05, 0x05, 0x00, 0x02, 0x03, 0x01, 0x00, 0x02, 0x06, 0x01, 0x00


//--------------------- .nv.callgraph             --------------------------
	.section	.nv.callgraph,"",@"SHT_CUDA_CALLGRAPH"
	.align	4
	.sectionentsize	8
	.align		4
        /*0000*/ 	.word	0x00000000
	.align		4
        /*0004*/ 	.word	0xffffffff
	.align		4
        /*0008*/ 	.word	0x00000000
	.align		4
        /*000c*/ 	.word	0xfffffffe
	.align		4
        /*0010*/ 	.word	0x00000000
	.align		4
        /*0014*/ 	.word	0xfffffffd
	.align		4
        /*0018*/ 	.word	0x00000000
	.align		4
        /*001c*/ 	.word	0xfffffffc


//--------------------- .nv.constant4             --------------------------
	.section	.nv.constant4,"a",@progbits
	.align	8
	.align		8
.nv.constant4:
        /*0000*/ 	.dword	_ZN47_INTERNAL_980565bd_9_kernel_cu_47a8e494_28916394cuda3std3__45__cpo5beginE
	.align		8
        /*0008*/ 	.dword	_ZN47_INTERNAL_980565bd_9_kernel_cu_47a8e494_28916394cuda3std3__45__cpo3endE
	.align		8
        /*0010*/ 	.dword	_ZN47_INTERNAL_980565bd_9_kernel_cu_47a8e494_28916394cuda3std3__45__cpo6cbeginE
	.align		8
        /*0018*/ 	.dword	_ZN47_INTERNAL_980565bd_9_kernel_cu_47a8e494_28916394cuda3std3__45__cpo4cendE
	.align		8
        /*0020*/ 	.dword	_ZN47_INTERNAL_980565bd_9_kernel_cu_47a8e494_28916394cuda3std3__449_GLOBAL__N__980565bd_9_kernel_cu_47a8e494_28916396ignoreE
	.align		8
        /*0028*/ 	.dword	_ZN47_INTERNAL_980565bd_9_kernel_cu_47a8e494_28916394cuda3std3__419piecewise_constructE
	.align		8
        /*0030*/ 	.dword	_ZN47_INTERNAL_980565bd_9_kernel_cu_47a8e494_28916394cuda3std3__48in_placeE
	.align		8
        /*0038*/ 	.dword	_ZN47_INTERNAL_980565bd_9_kernel_cu_47a8e494_28916394cuda3std6ranges3__45__cpo4swapE
	.align		8
        /*0040*/ 	.dword	_ZN47_INTERNAL_980565bd_9_kernel_cu_47a8e494_28916394cuda3std6ranges3__45__cpo9iter_moveE
	.align		8
        /*0048*/ 	.dword	_ZN47_INTERNAL_980565bd_9_kernel_cu_47a8e494_28916394cute7productE
	.align		8
        /*0050*/ 	.dword	_ZN47_INTERNAL_980565bd_9_kernel_cu_47a8e494_28916394cute1_E


//--------------------- .text._ZN9deep_gemm24sm100_fp8_gemm_1d1d_implILN4cute4UMMA5MajorE0ELS3_0ELj0ELj4096ELj7168ELj128ELj224ELj128ELj64ELj128ELj128ELj64ELj4ELj128ELj128ELj1ELb0ELj152ELNS_8GemmTypeE1ELb0EN7cutlass10bfloat16_tENS_16EpilogueIdentityEEEvPijjj14CUtensorMap_stS9_S9_S9_S9_ --------------------------
	.section	.text._ZN9deep_gemm24sm100_fp8_gemm_1d1d_implILN4cute4UMMA5MajorE0ELS3_0ELj0ELj4096ELj7168ELj128ELj224ELj128ELj64ELj128ELj128ELj64ELj4ELj128ELj128ELj1ELb0ELj152ELNS_8GemmTypeE1ELb0EN7cutlass10bfloat16_tENS_16EpilogueIdentityEEEvPijjj14CUtensorMap_stS9_S9_S9_S9_,"ax",@progbits
	.align	128
        .global         _ZN9deep_gemm24sm100_fp8_gemm_1d1d_implILN4cute4UMMA5MajorE0ELS3_0ELj0ELj4096ELj7168ELj128ELj224ELj128ELj64ELj128ELj128ELj64ELj4ELj128ELj128ELj1ELb0ELj152ELNS_8GemmTypeE1ELb0EN7cutlass10bfloat16_tENS_16EpilogueIdentityEEEvPijjj14CUtensorMap_stS9_S9_S9_S9_
        .type           _ZN9deep_gemm24sm100_fp8_gemm_1d1d_implILN4cute4UMMA5MajorE0ELS3_0ELj0ELj4096ELj7168ELj128ELj224ELj128ELj64ELj128ELj128ELj64ELj4ELj128ELj128ELj1ELb0ELj152ELNS_8GemmTypeE1ELb0EN7cutlass10bfloat16_tENS_16EpilogueIdentityEEEvPijjj14CUtensorMap_stS9_S9_S9_S9_,@function
        .size           _ZN9deep_gemm24sm100_fp8_gemm_1d1d_implILN4cute4UMMA5MajorE0ELS3_0ELj0ELj4096ELj7168ELj128ELj224ELj128ELj64ELj128ELj128ELj64ELj4ELj128ELj128ELj1ELb0ELj152ELNS_8GemmTypeE1ELb0EN7cutlass10bfloat16_tENS_16EpilogueIdentityEEEvPijjj14CUtensorMap_stS9_S9_S9_S9_,(.L_x_81 - _ZN9deep_gemm24sm100_fp8_gemm_1d1d_implILN4cute4UMMA5MajorE0ELS3_0ELj0ELj4096ELj7168ELj128ELj224ELj128ELj64ELj128ELj128ELj64ELj4ELj128ELj128ELj1ELb0ELj152ELNS_8GemmTypeE1ELb0EN7cutlass10bfloat16_tENS_16EpilogueIdentityEEEvPijjj14CUtensorMap_stS9_S9_S9_S9_)
        .other          _ZN9deep_gemm24sm100_fp8_gemm_1d1d_implILN4cute4UMMA5MajorE0ELS3_0ELj0ELj4096ELj7168ELj128ELj224ELj128ELj64ELj128ELj128ELj64ELj4ELj128ELj128ELj1ELb0ELj152ELNS_8GemmTypeE1ELb0EN7cutlass10bfloat16_tENS_16EpilogueIdentityEEEvPijjj14CUtensorMap_stS9_S9_S9_S9_,@"STO_CUDA_ENTRY STV_DEFAULT"
_ZN9deep_gemm24sm100_fp8_gemm_1d1d_implILN4cute4UMMA5MajorE0ELS3_0ELj0ELj4096ELj7168ELj128ELj224ELj128ELj64ELj128ELj128ELj64ELj4ELj128ELj128ELj1ELb0ELj152ELNS_8GemmTypeE1ELb0EN7cutlass10bfloat16_tENS_16EpilogueIdentityEEEvPijjj14CUtensorMap_stS9_S9_S9_S9_:
.text._ZN9deep_gemm24sm100_fp8_gemm_1d1d_implILN4cute4UMMA5MajorE0ELS3_0ELj0ELj4096ELj7168ELj128ELj224ELj128ELj64ELj128ELj128ELj64ELj4ELj128ELj128ELj1ELb0ELj152ELNS_8GemmTypeE1ELb0EN7cutlass10bfloat16_tENS_16EpilogueIdentityEEEvPijjj14CUtensorMap_stS9_S9_S9_S9_:
[----:B------:R-:W1:Y:S01]  /*0000*/  LDC R1, c[0x0][0x37c] ;  /* 0x0000df00ff017b82 */ /* 0x000e620000000800 */
[----:B------:R-:W2:Y:S02]  /*0010*/  S2R R0, SR_TID.X ;  /* 0x0000000000007919 */ /* 0x000ea40000002100 */
[----:B--2---:R-:W-:-:S05]  /*0020*/  SHF.R.U32.HI R0, RZ, 0x5, R0 ;  /* 0x00000005ff007819 */ /* 0x004fca0000011600 */
[----:B------:R-:W2:Y:S02]  /*0030*/  SHFL.IDX PT, R3, R0, RZ, 0x1f ;  /* 0x00001fff00037589 */ /* 0x000ea400000e0000 */
[----:B--2---:R-:W-:-:S13]  /*0040*/  ISETP.NE.AND P0, PT, R3, 0x2, PT ;  /* 0x000000020300780c */ /* 0x004fda0003f05270 */
[----:B-1----:R-:W-:Y:S05]  /*0050*/  @!P0 BRA `(.L_x_0) ;  /* 0x0000000400008947 */ /* 0x002fea0003800000 */
[----:B------:R-:W-:-:S13]  /*0060*/  ISETP.NE.AND P0, PT, R3, 0x1, PT ;  /* 0x000000010300780c */ /* 0x000fda0003f05270 */
[----:B------:R-:W-:Y:S05]  /*0070*/  @!P0 BRA `(.L_x_1) ;  /* 0x0000000000608947 */ /* 0x000fea0003800000 */
[----:B------:R-:W-:-:S13]  /*0080*/  ISETP.NE.AND P0, PT, R3, RZ, PT ;  /* 0x000000ff0300720c */ /* 0x000fda0003f05270 */
[----:B------:R-:W-:Y:S05]  /*0090*/  @P0 BRA `(.L_x_2) ;  /* 0x0000000400a80947 */ /* 0x000fea0003800000 */
[----:B------:R-:W-:Y:S01]  /*00a0*/  ELECT P0, URZ, PT ;  /* 0x0000000000ff782f */ /* 0x000fe20003800000 */
[----:B------:R-:W-:-:S12]  /*00b0*/  BSSY.RECONVERGENT B0, `(.L_x_3) ;  /* 0x0000013000007945 */ /* 0x000fd80003800200 */
[----:B------:R-:W-:Y:S05]  /*00c0*/  @!P0 BRA `(.L_x_4) ;  /* 0x0000000000448947 */ /* 0x000fea0003800000 */
[----:B------:R-:W1:Y:S02]  /*00d0*/  LDCU.64 UR4, c[0x0][0x348] ;  /* 0x00006900ff0477ac */ /* 0x000e640008000a00 */
[----:B-1----:R-:W-:Y:S02]  /*00e0*/  UIADD3 UR12, UP4, UPT, UR4, 0x40, URZ ;  /* 0x00000040040c7890 */ /* 0x002fe4000ff9e0ff */
[----:B------:R-:W-:Y:S02]  /*00f0*/  UIADD3 UR10, UP3, UPT, UR4, 0xc0, URZ ;  /* 0x000000c0040a7890 */ /* 0x000fe4000ff7e0ff */
[----:B------:R-:W-:Y:S02]  /*0100*/  UIADD3 UR8, UP2, UPT, UR4, 0x140, URZ ;  /* 0x0000014004087890 */ /* 0x000fe4000ff5e0ff */
[----:B------:R-:W-:Y:S02]  /*0110*/  UIADD3 UR6, UP1, UPT, UR4, 0x1c0, URZ ;  /* 0x000001c004067890 */ /* 0x000fe4000ff3e0ff */
[----:B------:R-:W-:-:S02]  /*0120*/  UIADD3 UR4, UP0, UPT, UR4, 0x240, URZ ;  /* 0x0000024004047890 */ /* 0x000fc4000ff1e0ff */
[----:B------:R-:W-:Y:S02]  /*0130*/  UIADD3.X UR13, UPT, UPT, URZ, UR5, URZ, UP4, !UPT ;  /* 0x00000005ff0d7290 */ /* 0x000fe4000a7fe4ff */
[----:B------:R-:W-:Y:S02]  /*0140*/  UIADD3.X UR11, UPT, UPT, URZ, UR5, URZ, UP3, !UPT ;  /* 0x00000005ff0b7290 */ /* 0x000fe40009ffe4ff */
[----:B------:R-:W-:Y:S02]  /*0150*/  UIADD3.X UR9, UPT, UPT, URZ, UR5, URZ, UP2, !UPT ;  /* 0x00000005ff097290 */ /* 0x000fe400097fe4ff */
[----:B------:R-:W-:Y:S02]  /*0160*/  UIADD3.X UR7, UPT, UPT, URZ, UR5, URZ, UP1, !UPT ;  /* 0x00000005ff077290 */ /* 0x000fe40008ffe4ff */
[----:B------:R-:W-:Y:S01]  /*0170*/  UIADD3.X UR5, UPT, UPT, URZ, UR5, URZ, UP0, !UPT ;  /* 0x00000005ff057290 */ /* 0x000fe200087fe4ff */
[----:B------:R1:W-:Y:S02]  /*0180*/  UTMACCTL.PF [UR12] ;  /* 0x000000000c0079b9 */ /* 0x0003e40008040000 */
[----:B------:R1:W-:Y:S02]  /*0190*/  UTMACCTL.PF [UR10] ;  /* 0x000000000a0079b9 */ /* 0x0003e40008040000 */
[----:B------:R1:W-:Y:S02]  /*01a0*/  UTMACCTL.PF [UR8] ;  /* 0x00000000080079b9 */ /* 0x0003e40008040000 */
[----:B------:R1:W-:Y:S02]  /*01b0*/  UTMACCTL.PF [UR6] ;  /* 0x00000000060079b9 */ /* 0x0003e40008040000 */
[----:B------:R1:W-:Y:S02]  /*01c0*/  UTMACCTL.PF [UR4] ;  /* 0x00000000040079b9 */ /* 0x0003e40008040000 */
[----:B-1----:R-:W-:Y:S01]  /*01d0*/  NOP ;  /* 0x0000000000007918 */ /* 0x002fe20000000000 */
.L_x_4:
[----:B------:R-:W-:Y:S05]  /*01e0*/  BSYNC.RECONVERGENT B0 ;  /* 0x0000000000007941 */ /* 0x000fea0003800200 */
.L_x_3:
[----:B------:R-:W-:Y:S05]  /*01f0*/  BRA `(.L_x_2) ;  /* 0x0000000400507947 */ /* 0x000fea0003800000 */
.L_x_1:
[----:B------:R-:W-:Y:S01]  /*0200*/  ELECT P0, URZ, PT ;  /* 0x0000000000ff782f */ /* 0x000fe20003800000 */
[----:B------:R-:W-:-:S12]  /*0210*/  BSSY.RECONVERGENT B0, `(.L_x_5) ;  /* 0x0000023000007945 */ /* 0x000fd80003800200 */
[----:B------:R-:W-:Y:S05]  /*0220*/  @!P0 BRA `(.L_x_6) ;  /* 0x0000000000848947 */ /* 0x000fea0003800000 */
[----:B------:R-:W1:Y:S01]  /*0230*/  S2UR UR5, SR_CgaCtaId ;  /* 0x00000000000579c3 */ /* 0x000e620000008800 */
[----:B------:R-:W-:Y:S01]  /*0240*/  UMOV UR7, 0x400 ;  /* 0x0000040000077882 */ /* 0x000fe20000000000 */
[----:B------:R-:W-:Y:S01]  /*0250*/  UMOV UR6, 0x1 ;  /* 0x0000000100067882 */ /* 0x000fe20000000000 */
[----:B------:R-:W-:Y:S02]  /*0260*/  UMOV UR4, 0x20 ;  /* 0x0000002000047882 */ /* 0x000fe40000000000 */
[----:B------:R-:W-:-:S04]  /*0270*/  UIADD3 UR8, UPT, UPT, -UR4, 0x100000, URZ ;  /* 0x0010000004087890 */ /* 0x000fc8000fffe1ff */
[----:B------:R-:W-:Y:S02]  /*0280*/  USHF.L.U32 UR9, UR8, 0xb, URZ ;  /* 0x0000000b08097899 */ /* 0x000fe400080006ff */
[----:B------:R-:W-:Y:S01]  /*0290*/  USHF.L.U32 UR8, UR8, 0x1, URZ ;  /* 0x0000000108087899 */ /* 0x000fe200080006ff */
[----:B------:R-:W-:Y:S02]  /*02a0*/  UMOV UR4, 0x80 ;  /* 0x0000008000047882 */ /* 0x000fe40000000000 */
[----:B------:R-:W-:-:S04]  /*02b0*/  UIADD3 UR10, UPT, UPT, -UR4, 0x100000, URZ ;  /* 0x00100000040a7890 */ /* 0x000fc8000fffe1ff */
[----:B------:R-:W-:Y:S02]  /*02c0*/  USHF.L.U32 UR11, UR10, 0xb, URZ ;  /* 0x0000000b0a0b7899 */ /* 0x000fe400080006ff */
[----:B------:R-:W-:Y:S02]  /*02d0*/  USHF.L.U32 UR10, UR10, 0x1, URZ ;  /* 0x000000010a0a7899 */ /* 0x000fe400080006ff */
[----:B-1----:R-:W-:Y:S02]  /*02e0*/  ULEA UR5, UR5, UR7, 0x18 ;  /* 0x0000000705057291 */ /* 0x002fe4000f8ec0ff */
[----:B------:R-:W-:-:S04]  /*02f0*/  UIADD3 UR6, UPT, UPT, -UR6, 0x100000, URZ ;  /* 0x0010000006067890 */ /* 0x000fc8000fffe1ff */
[----:B------:R-:W-:Y:S02]  /*0300*/  USHF.L.U32 UR7, UR6, 0xb, URZ ;  /* 0x0000000b06077899 */ /* 0x000fe400080006ff */
[----:B------:R-:W-:Y:S01]  /*0310*/  USHF.L.U32 UR6, UR6, 0x1, URZ ;  /* 0x0000000106067899 */ /* 0x000fe200080006ff */
[----:B------:R-:W1:Y:S11]  /*0320*/  FENCE.VIEW.ASYNC.S ;  /* 0x00000000000073c6 */ /* 0x000e760000000000 */
[----:B-1----:R1:W2:Y:S01]  /*0330*/  SYNCS.EXCH.64 URZ, [UR5+0x31800], UR6 ;  /* 0x0318000605ff75b2 */ /* 0x0022a20008000100 */
[----:B------:R1:W3:Y:S01]  /*0340*/  SYNCS.EXCH.64 URZ, [UR5+0x31820], UR6 ;  /* 0x0318200605ff75b2 */ /* 0x0002e20008000100 */
[----:B------:R1:W4:Y:S01]  /*0350*/  SYNCS.EXCH.64 URZ, [UR5+0x31840], UR8 ;  /* 0x0318400805ff75b2 */ /* 0x0003220008000100 */
[----:B------:R1:W1:Y:S01]  /*0360*/  SYNCS.EXCH.64 URZ, [UR5+0x31808], UR6 ;  /* 0x0318080605ff75b2 */ /* 0x0002620008000100 */
        /* <DEDUP_REMOVED lines=12> */
[----:B------:R-:W-:Y:S01]  /*0430*/  NOP ;  /* 0x0000000000007918 */ /* 0x000fe20000000000 */
.L_x_6:
[----:B-1----:R-:W-:Y:S05]  /*0440*/  BSYNC.RECONVERGENT B0 ;  /* 0x0000000000007941 */ /* 0x002fea0003800200 */
.L_x_5:
[----:B------:R-:W-:Y:S05]  /*0450*/  BRA `(.L_x_2) ;  /* 0x0000000000b87947 */ /* 0x000fea0003800000 */
.L_x_0:
[----:B------:R-:W1:Y:S01]  /*0460*/  S2UR UR6, SR_CgaCtaId ;  /* 0x00000000000679c3 */ /* 0x000e620000008800 */
[----:B------:R-:W-:Y:S01]  /*0470*/  NOP ;  /* 0x0000000000007918 */ /* 0x000fe20000000000 */
[----:B------:R-:W-:Y:S01]  /*0480*/  UMOV UR4, 0x40 ;  /* 0x0000004000047882 */ /* 0x000fe20000000000 */
[----:B------:R-:W-:Y:S01]  /*0490*/  UMOV UR5, 0x400 ;  /* 0x0000040000057882 */ /* 0x000fe20000000000 */
[----:B-1----:R-:W-:Y:S02]  /*04a0*/  ULEA UR4, UR6, UR4, 0x18 ;  /* 0x0000000406047291 */ /* 0x002fe4000f8ec0ff */
[----:B------:R-:W-:-:S07]  /*04b0*/  ULEA UR5, UR6, UR5, 0x18 ;  /* 0x0000000506057291 */ /* 0x000fce000f8ec0ff */
[----:B------:R-:W1:Y:S02]  /*04c0*/  LDS.U8 R0, [UR4] ;  /* 0x00000004ff007984 */ /* 0x000e640008000000 */
[----:B-1----:R-:W-:-:S13]  /*04d0*/  ISETP.NE.AND P0, PT, R0, RZ, PT ;  /* 0x000000ff0000720c */ /* 0x002fda0003f05270 */
[----:B------:R-:W-:Y:S05]  /*04e0*/  @P0 BRA `(.L_x_7) ;  /* 0x00000000007c0947 */ /* 0x000fea0003800000 */
[----:B------:R-:W-:-:S13]  /*04f0*/  ELECT P0, URZ, PT ;  /* 0x0000000000ff782f */ /* 0x000fda0003800000 */
[----:B------:R-:W-:Y:S05]  /*0500*/  @!P0 BRA `(.L_x_8) ;  /* 0x0000000000848947 */ /* 0x000fea0003800000 */
[----:B------:R-:W-:Y:S01]  /*0510*/  UMOV UR4, 0x10 ;  /* 0x0000001000047882 */ /* 0x000fe20000000000 */
[----:B------:R-:W-:-:S04]  /*0520*/  IMAD.MOV.U32 R2, RZ, RZ, 0xffff ;  /* 0x0000ffffff027424 */ /* 0x000fc800078e00ff */
[----:B------:R-:W-:Y:S04]  /*0530*/  DEPBAR.LE SB1, 0x36 ;  /* 0x00009d800000791a */ /* 0x000fe80000000000 */
[----:B------:R-:W1:Y:S02]  /*0540*/  UTCATOMSWS.FIND_AND_SET.ALIGN UP0, UR4, UR4 ;  /* 0x00000004000475e3 */ /* 0x000e640008000800 */
[----:B-1----:R-:W-:Y:S01]  /*0550*/  PLOP3.LUT P0, PT, PT, PT, UP0, 0x80, 0x8 ;  /* 0x000000000008781c */ /* 0x002fe20003f0f008 */
[----:B------:R-:W-:-:S03]  /*0560*/  IMAD.U32 R7, RZ, RZ, UR4 ;  /* 0x00000004ff077e24 */ /* 0x000fc6000f8e00ff */
[----:B------:R-:W-:-:S04]  /*0570*/  SEL R0, RZ, 0xffffffff, !P0 ;  /* 0xffffffffff007807 */ /* 0x000fc80004000000 */
[----:B------:R-:W-:Y:S01]  /*0580*/  ISETP.NE.AND P0, PT, R0, RZ, PT ;  /* 0x000000ff0000720c */ /* 0x000fe20003f05270 */
[----:B------:R-:W-:-:S12]  /*0590*/  IMAD.MOV.U32 R0, RZ, RZ, 0x1 ;  /* 0x00000001ff007424 */ /* 0x000fd800078e00ff */
[----:B------:R-:W-:Y:S05]  /*05a0*/  @P0 BRA `(.L_x_9) ;  /* 0x0000000000240947 */ /* 0x000fea0003800000 */
.L_x_10:
[----:B------:R-:W-:Y:S05]  /*05b0*/  NANOSLEEP 0x64 ;  /* 0x000000640000795d */ /* 0x000fea0003800000 */
[----:B------:R-:W-:-:S05]  /*05c0*/  UMOV UR4, 0x10 ;  /* 0x0000001000047882 */ /* 0x000fca0000000000 */
[----:B------:R-:W-:Y:S04]  /*05d0*/  DEPBAR.LE SB1, 0x36 ;  /* 0x00009d800000791a */ /* 0x000fe80000000000 */
[----:B------:R-:W1:Y:S02]  /*05e0*/  UTCATOMSWS.FIND_AND_SET.ALIGN UP0, UR4, UR4 ;  /* 0x00000004000475e3 */ /* 0x000e640008000800 */
[----:B-1----:R-:W-:Y:S01]  /*05f0*/  PLOP3.LUT P0, PT, PT, PT, UP0, 0x80, 0x8 ;  /* 0x000000000008781c */ /* 0x002fe20003f0f008 */
[----:B------:R-:W-:-:S03]  /*0600*/  IMAD.U32 R7, RZ, RZ, UR4 ;  /* 0x00000004ff077e24 */ /* 0x000fc6000f8e00ff */
[----:B------:R-:W-:-:S04]  /*0610*/  SEL R4, RZ, 0xffffffff, !P0 ;  /* 0xffffffffff047807 */ /* 0x000fc80004000000 */
[----:B------:R-:W-:-:S13]  /*0620*/  ISETP.NE.AND P0, PT, R4, RZ, PT ;  /* 0x000000ff0400720c */ /* 0x000fda0003f05270 */
[----:B------:R-:W-:Y:S05]  /*0630*/  @!P0 BRA `(.L_x_10) ;  /* 0xfffffffc00dc8947 */ /* 0x000fea000383ffff */
.L_x_9:
[C---:B------:R-:W-:Y:S01]  /*0640*/  VIADD R5, R7.reuse, 0x10 ;  /* 0x0000001007057836 */ /* 0x040fe20000000000 */
[----:B------:R-:W-:Y:S01]  /*0650*/  UMOV UR4, 0x50 ;  /* 0x0000005000047882 */ /* 0x000fe20000000000 */
[----:B------:R-:W-:Y:S01]  /*0660*/  SHF.L.U32 R2, R2, R7, RZ ;  /* 0x0000000702027219 */ /* 0x000fe200000006ff */
[----:B------:R-:W-:Y:S01]  /*0670*/  ULEA UR4, UR6, UR4, 0x18 ;  /* 0x0000000406047291 */ /* 0x000fe2000f8ec0ff */
[----:B------:R-:W-:Y:S01]  /*0680*/  IMAD.SHL.U32 R7, R7, 0x20, RZ ;  /* 0x0000002007077824 */ /* 0x000fe200078e00ff */
[----:B------:R-:W-:-:S04]  /*0690*/  SHF.L.U32 R5, R0, R5, RZ ;  /* 0x0000000500057219 */ /* 0x000fc800000006ff */
[----:B------:R-:W-:-:S05]  /*06a0*/  LOP3.LUT R2, R5, R2, RZ, 0xfc, !PT ;  /* 0x0000000205027212 */ /* 0x000fca00078efcff */
[----:B------:R1:W-:Y:S04]  /*06b0*/  ATOMS.OR RZ, [UR4], R2 ;  /* 0x00000002ffff798c */ /* 0x0003e8000b000004 */
[----:B------:R1:W-:Y:S01]  /*06c0*/  STS [UR5+0x31880], R7 ;  /* 0x03188007ff007988 */ /* 0x0003e20008000805 */
[----:B------:R-:W-:Y:S05]  /*06d0*/  BRA `(.L_x_8) ;  /* 0x0000000000107947 */ /* 0x000fea0003800000 */
.L_x_7:
[----:B------:R-:W-:Y:S02]  /*06e0*/  MOV R0, 0xffffffff ;  /* 0xffffffff00007802 */ /* 0x000fe40000000f00 */
[----:B------:R-:W-:-:S03]  /*06f0*/  MOV R4, 0x720 ;  /* 0x0000072000047802 */ /* 0x000fc60000000f00 */
[----:B------:R1:W-:Y:S04]  /*0700*/  STS [UR5+0x31880], R0 ;  /* 0x03188000ff007988 */ /* 0x0003e80008000805 */
[----:B-1----:R-:W-:Y:S05]  /*0710*/  CALL.REL.NOINC `($__internal_1_$__cuda_sm10x_tcgen05_guardrail_trap_phase_invalid_during_alloc) ;  /* 0x0000003c00907944 */ /* 0x002fea0003c00000 */
.L_x_8:
[----:B------:R-:W-:Y:S05]  /*0720*/  WARPSYNC.ALL ;  /* 0x0000000000007948 */ /* 0x000fea0003800000 */
[----:B------:R-:W-:Y:S01]  /*0730*/  NOP ;  /* 0x0000000000007918 */ /* 0x000fe20000000000 */
.L_x_2:
[----:B------:R-:W5:Y:S01]  /*0740*/  LDC R0, c[0x0][0x388] ;  /* 0x0000e200ff007b82 */ /* 0x000f620000000800 */
[----:B------:R-:W1:Y:S07]  /*0750*/  S2R R21, SR_LANEID ;  /* 0x0000000000157919 */ /* 0x000e6e0000000000 */
[----:B--234-:R-:W-:Y:S01]  /*0760*/  BAR.SYNC.DEFER_BLOCKING 0x0 ;  /* 0x0000000000007b1d */ /* 0x01cfe20000010000 */
[----:B------:R-:W-:Y:S02]  /*0770*/  ISETP.NE.AND P0, PT, R3, RZ, PT ;  /* 0x000000ff0300720c */ /* 0x000fe40003f05270 */
[----:B-----5:R-:W-:-:S04]  /*0780*/  IADD3 R0, PT, PT, R0, 0x7f, RZ ;  /* 0x0000007f00007810 */ /* 0x020fc80007ffe0ff */
[----:B------:R-:W-:-:S05]  /*0790*/  SHF.R.U32.HI R20, RZ, 0x7, R0 ;  /* 0x00000007ff147819 */ /* 0x000fca0000011600 */
[----:B------:R-:W-:Y:S02]  /*07a0*/  IMAD R5, R20, 0x13, RZ ;  /* 0x0000001314057824 */ /* 0x000fe400078e02ff */
[----:B-1----:R-:W-:Y:S05]  /*07b0*/  @!P0 BRA `(.L_x_11) ;  /* 0x0000001000348947 */ /* 0x002fea0003800000 */
[----:B------:R-:W-:Y:S01]  /*07c0*/  ISETP.NE.AND P0, PT, R3, 0x1, PT ;  /* 0x000000010300780c */ /* 0x000fe20003f05270 */
[----:B------:R-:W1:-:S12]  /*07d0*/  S2UR UR5, SR_CgaCtaId ;  /* 0x00000000000579c3 */ /* 0x000e580000008800 */
[----:B------:R-:W-:Y:S05]  /*07e0*/  @!P0 BRA `(.L_x_12) ;  /* 0x0000000400988947 */ /* 0x000fea0003800000 */
[----:B------:R-:W-:-:S13]  /*07f0*/  ISETP.NE.AND P0, PT, R3, 0x2, PT ;  /* 0x000000020300780c */ /* 0x000fda0003f05270 */
[----:B------:R-:W-:Y:S05]  /*0800*/  @P0 BRA `(.L_x_13) ;  /* 0x0000001800c00947 */ /* 0x000fea0003800000 */
[----:B------:R-:W2:Y:S02]  /*0810*/  S2UR UR4, SR_CTAID.X ;  /* 0x00000000000479c3 */ /* 0x000ea40000002500 */
[----:B--2---:R-:W-:-:S13]  /*0820*/  ISETP.LE.U32.AND P0, PT, R5, UR4, PT ;  /* 0x0000000405007c0c */ /* 0x004fda000bf03070 */
[----:B-1----:R-:W-:Y:S05]  /*0830*/  @P0 EXIT ;  /* 0x000000000000094d */ /* 0x002fea0003800000 */
[----:B------:R-:W-:Y:S01]  /*0840*/  ULOP3.LUT UR4, URZ, UR4, URZ, 0x33, !UPT ;  /* 0x00000004ff047292 */ /* 0x000fe2000f8e33ff */
[----:B------:R-:W-:Y:S01]  /*0850*/  SHF.R.U32.HI R20, RZ, 0x3, R21 ;  /* 0x00000003ff147819 */ /* 0x000fe20000011615 */
[----:B------:R-:W-:Y:S02]  /*0860*/  HFMA2 R16, -RZ, RZ, 0, 0 ;  /* 0x00000000ff107431 */ /* 0x000fe400000001ff */
[----:B------:R-:W-:Y:S01]  /*0870*/  IMAD.MOV.U32 R15, RZ, RZ, RZ ;  /* 0x000000ffff0f7224 */ /* 0x000fe200078e00ff */
[----:B------:R-:W-:Y:S01]  /*0880*/  UMOV UR5, URZ ;  /* 0x000000ff00057c82 */ /* 0x000fe20008000000 */
[C---:B------:R-:W-:Y:S01]  /*0890*/  LOP3.LUT R18, R20.reuse, 0x2, RZ, 0x3c, !PT ;  /* 0x0000000214127812 */ /* 0x040fe200078e3cff */
[----:B------:R-:W-:Y:S01]  /*08a0*/  VIADD R25, R5, UR4 ;  /* 0x0000000405197c36 */ /* 0x000fe20008000000 */
[C---:B------:R-:W-:Y:S01]  /*08b0*/  LOP3.LUT R4, R20.reuse, 0x3, RZ, 0x3c, !PT ;  /* 0x0000000314047812 */ /* 0x040fe200078e3cff */
[C---:B------:R-:W-:Y:S01]  /*08c0*/  IMAD.SHL.U32 R0, R20.reuse, 0x20, RZ ;  /* 0x0000002014007824 */ /* 0x040fe200078e00ff */
[----:B------:R-:W-:Y:S01]  /*08d0*/  LOP3.LUT R6, R20, 0x1, RZ, 0x3c, !PT ;  /* 0x0000000114067812 */ /* 0x000fe200078e3cff */
[C---:B------:R-:W-:Y:S01]  /*08e0*/  IMAD R20, R21.reuse, 0x4, R20 ;  /* 0x0000000415147824 */ /* 0x040fe200078e0214 */
[----:B------:R-:W-:Y:S01]  /*08f0*/  SHF.R.U32.HI R25, RZ, 0x3, R25 ;  /* 0x00000003ff197819 */ /* 0x000fe20000011619 */
[C---:B------:R-:W-:Y:S01]  /*0900*/  IMAD.IADD R24, R0.reuse, 0x1, R21 ;  /* 0x0000000100187824 */ /* 0x040fe200078e0215 */
[C---:B------:R-:W-:Y:S01]  /*0910*/  LOP3.LUT R2, R0.reuse, 0x20, RZ, 0x3c, !PT ;  /* 0x0000002000027812 */ /* 0x040fe200078e3cff */
[----:B------:R-:W-:Y:S01]  /*0920*/  IMAD R18, R21, 0x4, R18 ;  /* 0x0000000415127824 */ /* 0x000fe200078e0212 */
[C---:B------:R-:W-:Y:S01]  /*0930*/  LOP3.LUT R22, R0.reuse, 0x40, RZ, 0x3c, !PT ;  /* 0x0000004000167812 */ /* 0x040fe200078e3cff */
[----:B------:R-:W-:Y:S01]  /*0940*/  IMAD.HI.U32 R25, R25, 0x1af286bd, RZ ;  /* 0x1af286bd19197827 */ /* 0x000fe200078e00ff */
[----:B------:R-:W-:-:S02]  /*0950*/  LOP3.LUT R0, R0, 0x60, RZ, 0x3c, !PT ;  /* 0x0000006000007812 */ /* 0x000fc400078e3cff */
[C---:B------:R-:W-:Y:S01]  /*0960*/  LEA R19, R21.reuse, R6, 0x2 ;  /* 0x0000000615137211 */ /* 0x040fe200078e10ff */
[----:B------:R-:W-:Y:S01]  /*0970*/  IMAD R17, R21, 0x4, R4 ;  /* 0x0000000415117824 */ /* 0x000fe200078e0204 */
[----:B------:R-:W-:Y:S01]  /*0980*/  IADD3 R23, PT, PT, R2, R21, RZ ;  /* 0x0000001502177210 */ /* 0x000fe20007ffe0ff */
[----:B------:R-:W-:Y:S01]  /*0990*/  IMAD.IADD R22, R22, 0x1, R21 ;  /* 0x0000000116167824 */ /* 0x000fe200078e0215 */
[----:B------:R-:W-:Y:S01]  /*09a0*/  SHF.R.U32.HI R25, RZ, 0x1, R25 ;  /* 0x00000001ff197819 */ /* 0x000fe20000011619 */
[----:B------:R-:W-:-:S07]  /*09b0*/  IMAD.IADD R21, R0, 0x1, R21 ;  /* 0x0000000100157824 */ /* 0x000fce00078e0215 */
.L_x_17:
[----:B-1----:R-:W1:Y:S01]  /*09c0*/  S2R R0, SR_CgaCtaId ;  /* 0x0000000000007919 */ /* 0x002e620000008800 */
[----:B------:R-:W-:Y:S01]  /*09d0*/  MOV R3, 0x400 ;  /* 0x0000040000037802 */ /* 0x000fe20000000f00 */
[----:B------:R-:W-:-:S03]  /*09e0*/  UMOV UR4, URZ ;  /* 0x000000ff00047c82 */ /* 0x000fc60008000000 */
[----:B-1----:R-:W-:-:S07]  /*09f0*/  LEA R0, R0, R3, 0x18 ;  /* 0x0000000300007211 */ /* 0x002fce00078ec0ff */
.L_x_16:
[----:B-1----:R-:W-:Y:S01]  /*0a00*/  LEA R2, R15, R0, 0x3 ;  /* 0x000000000f027211 */ /* 0x002fe200078e18ff */
[----:B------:R-:W-:Y:S01]  /*0a10*/  ULOP3.LUT UP0, URZ, UR4, 0x3, URZ, 0xc0, !UPT ;  /* 0x0000000304ff7892 */ /* 0x000fe2000f80c0ff */
[----:B------:R-:W-:-:S04]  /*0a20*/  SHF.L.U32 R5, R16, 0x1f, RZ ;  /* 0x0000001f10057819 */ /* 0x000fc800000006ff */
[----:B------:R-:W1:Y:S02]  /*0a30*/  SYNCS.PHASECHK.TRANS64.TRYWAIT P0, [R2+URZ+0x31800], R5 ;  /* 0x03180005020075a7 */ /* 0x000e6400080011ff */
[----:B-1----:R-:W-:Y:S05]  /*0a40*/  @!P0 BRA `(.L_x_14) ;  /* 0x0000003400c08947 */ /* 0x002fea0003800000 */
.L_x_60:
[----:B------:R-:W-:Y:S05]  /*0a50*/  BRA.U UP0, `(.L_x_15) ;  /* 0x0000000100bc7547 */ /* 0x000fea000b800000 */
[C-C-:B------:R-:W-:Y:S02]  /*0a60*/  IMAD R26, R15.reuse, 0x200, R0.reuse ;  /* 0x000002000f1a7824 */ /* 0x140fe400078e0200 */
[----:B------:R-:W-:Y:S02]  /*0a70*/  IMAD R3, R15, 0x400, R0 ;  /* 0x000004000f037824 */ /* 0x000fe400078e0200 */
[--C-:B------:R-:W-:Y:S01]  /*0a80*/  IMAD R9, R24, 0x4, R26.reuse ;  /* 0x0000000418097824 */ /* 0x100fe200078e021a */
[-C--:B------:R-:W-:Y:S01]  /*0a90*/  LEA R8, R23, R26.reuse, 0x2 ;  /* 0x0000001a17087211 */ /* 0x080fe200078e10ff */
[--C-:B------:R-:W-:Y:S01]  /*0aa0*/  IMAD R29, R22, 0x4, R26.reuse ;  /* 0x00000004161d7824 */ /* 0x100fe200078e021a */
[-C--:B------:R-:W-:Y:S01]  /*0ab0*/  LEA R27, R21, R26.reuse, 0x2 ;  /* 0x0000001a151b7211 */ /* 0x080fe200078e10ff */
[--C-:B-1----:R-:W-:Y:S01]  /*0ac0*/  IMAD R5, R19, 0x4, R26.reuse ;  /* 0x0000000413057824 */ /* 0x102fe200078e021a */
[-C--:B------:R-:W-:Y:S01]  /*0ad0*/  LEA R6, R20, R26.reuse, 0x2 ;  /* 0x0000001a14067211 */ /* 0x080fe200078e10ff */
[----:B------:R-:W1:Y:S01]  /*0ae0*/  LDS R9, [R9+0x30000] ;  /* 0x0300000009097984 */ /* 0x000e620000000800 */
[----:B------:R-:W-:Y:S01]  /*0af0*/  LEA R4, R18, R26, 0x2 ;  /* 0x0000001a12047211 */ /* 0x000fe200078e10ff */
[----:B------:R-:W-:Y:S01]  /*0b00*/  IMAD R26, R17, 0x4, R26 ;  /* 0x00000004111a7824 */ /* 0x000fe200078e021a */
[-C--:B------:R-:W-:Y:S01]  /*0b10*/  LEA R14, R24, R3.reuse, 0x2 ;  /* 0x00000003180e7211 */ /* 0x080fe200078e10ff */
[----:B------:R-:W2:Y:S01]  /*0b20*/  LDS R8, [R8+0x30000] ;  /* 0x0300000008087984 */ /* 0x000ea20000000800 */
[--C-:B------:R-:W-:Y:S01]  /*0b30*/  IMAD R11, R23, 0x4, R3.reuse ;  /* 0x00000004170b7824 */ /* 0x100fe200078e0203 */
[----:B------:R-:W-:Y:S01]  /*0b40*/  LEA R10, R22, R3, 0x2 ;  /* 0x00000003160a7211 */ /* 0x000fe200078e10ff */
[----:B------:R-:W-:Y:S01]  /*0b50*/  IMAD R7, R21, 0x4, R3 ;  /* 0x0000000415077824 */ /* 0x000fe200078e0203 */
[----:B------:R-:W3:Y:S04]  /*0b60*/  LDS R29, [R29+0x30000] ;  /* 0x030000001d1d7984 */ /* 0x000ee80000000800 */
[----:B------:R-:W4:Y:S01]  /*0b70*/  LDS R27, [R27+0x30000] ;  /* 0x030000001b1b7984 */ /* 0x000f220000000800 */
[----:B------:R-:W-:-:S03]  /*0b80*/  NOP ;  /* 0x0000000000007918 */ /* 0x000fc60000000000 */
[----:B-1----:R1:W-:Y:S04]  /*0b90*/  STS [R6+0x30000], R9 ;  /* 0x0300000906007388 */ /* 0x0023e80000000800 */
[----:B--2---:R2:W-:Y:S04]  /*0ba0*/  STS [R5+0x30000], R8 ;  /* 0x0300000805007388 */ /* 0x0045e80000000800 */
[----:B---3--:R3:W-:Y:S04]  /*0bb0*/  STS [R4+0x30000], R29 ;  /* 0x0300001d04007388 */ /* 0x0087e80000000800 */
[----:B----4-:R-:W-:Y:S04]  /*0bc0*/  STS [R26+0x30000], R27 ;  /* 0x0300001b1a007388 */ /* 0x010fe80000000800 */
[----:B------:R-:W4:Y:S04]  /*0bd0*/  LDS R13, [R14+0x30800] ;  /* 0x030800000e0d7984 */ /* 0x000f280000000800 */
[----:B------:R-:W5:Y:S04]  /*0be0*/  LDS R12, [R11+0x30800] ;  /* 0x030800000b0c7984 */ /* 0x000f680000000800 */
[----:B------:R-:W5:Y:S01]  /*0bf0*/  LDS R9, [R10+0x30800] ;  /* 0x030800000a097984 */ /* 0x000f620000000800 */
[----:B-1----:R-:W-:-:S03]  /*0c00*/  LEA R6, R20, R3, 0x2 ;  /* 0x0000000314067211 */ /* 0x002fc600078e10ff */
[----:B------:R-:W1:Y:S01]  /*0c10*/  LDS R8, [R7+0x30800] ;  /* 0x0308000007087984 */ /* 0x000e620000000800 */
[----:B--2---:R-:W-:Y:S01]  /*0c20*/  IMAD R5, R19, 0x4, R3 ;  /* 0x0000000413057824 */ /* 0x004fe200078e0203 */
[----:B------:R-:W-:Y:S01]  /*0c30*/  NOP ;  /* 0x0000000000007918 */ /* 0x000fe20000000000 */
[-C--:B---3--:R-:W-:Y:S02]  /*0c40*/  LEA R4, R18, R3.reuse, 0x2 ;  /* 0x0000000312047211 */ /* 0x088fe400078e10ff */
[----:B------:R-:W-:Y:S01]  /*0c50*/  LEA R3, R17, R3, 0x2 ;  /* 0x0000000311037211 */ /* 0x000fe200078e10ff */
[----:B----4-:R-:W-:Y:S04]  /*0c60*/  STS [R6+0x30800], R13 ;  /* 0x0308000d06007388 */ /* 0x010fe80000000800 */
[----:B-----5:R-:W-:Y:S04]  /*0c70*/  STS [R5+0x30800], R12 ;  /* 0x0308000c05007388 */ /* 0x020fe80000000800 */
[----:B------:R-:W-:Y:S04]  /*0c80*/  STS [R4+0x30800], R9 ;  /* 0x0308000904007388 */ /* 0x000fe80000000800 */
[----:B-1----:R-:W-:Y:S04]  /*0c90*/  STS [R3+0x30800], R8 ;  /* 0x0308000803007388 */ /* 0x002fe80000000800 */
[----:B------:R-:W1:Y:S04]  /*0ca0*/  LDS R27, [R14+0x30a00] ;  /* 0x030a00000e1b7984 */ /* 0x000e680000000800 */
[----:B------:R-:W2:Y:S04]  /*0cb0*/  LDS R26, [R11+0x30a00] ;  /* 0x030a00000b1a7984 */ /* 0x000ea80000000800 */
[----:B------:R-:W3:Y:S04]  /*0cc0*/  LDS R29, [R10+0x30a00] ;  /* 0x030a00000a1d7984 */ /* 0x000ee80000000800 */
[----:B------:R-:W4:Y:S01]  /*0cd0*/  LDS R28, [R7+0x30a00] ;  /* 0x030a0000071c7984 */ /* 0x000f220000000800 */
[----:B------:R-:W-:-:S03]  /*0ce0*/  NOP ;  /* 0x0000000000007918 */ /* 0x000fc60000000000 */
[----:B-1----:R1:W-:Y:S04]  /*0cf0*/  STS [R6+0x30a00], R27 ;  /* 0x030a001b06007388 */ /* 0x0023e80000000800 */
[----:B--2---:R1:W-:Y:S04]  /*0d00*/  STS [R5+0x30a00], R26 ;  /* 0x030a001a05007388 */ /* 0x0043e80000000800 */
[----:B---3--:R1:W-:Y:S04]  /*0d10*/  STS [R4+0x30a00], R29 ;  /* 0x030a001d04007388 */ /* 0x0083e80000000800 */
[----:B----4-:R1:W-:Y:S01]  /*0d20*/  STS [R3+0x30a00], R28 ;  /* 0x030a001c03007388 */ /* 0x0103e20000000800 */
[----:B------:R2:W-:Y:S06]  /*0d30*/  MEMBAR.ALL.CTA ;  /* 0x0000000000007992 */ /* 0x0005ec0000008000 */
[----:B--2---:R-:W2:Y:S02]  /*0d40*/  FENCE.VIEW.ASYNC.S ;  /* 0x00000000000073c6 */ /* 0x004ea40000000000 */
.L_x_15:
[----:B-1----:R-:W-:Y:S01]  /*0d50*/  VIADD R2, R2, 0x31840 ;  /* 0x0003184002027836 */ /* 0x002fe20000000000 */
[C---:B------:R-:W-:Y:S01]  /*0d60*/  ISETP.NE.AND P0, PT, R15.reuse, 0x3, PT ;  /* 0x000000030f00780c */ /* 0x040fe20003f05270 */
[----:B------:R-:W-:Y:S01]  /*0d70*/  VIADD R15, R15, 0x1 ;  /* 0x000000010f0f7836 */ /* 0x000fe20000000000 */
[----:B------:R-:W-:Y:S02]  /*0d80*/  UIADD3 UR4, UPT, UPT, UR4, 0x1, URZ ;  /* 0x0000000104047890 */ /* 0x000fe4000fffe0ff */
[----:B------:R-:W-:Y:S02]  /*0d90*/  PRMT R2, RZ, 0x654, R2 ;  /* 0x00000654ff027816 */ /* 0x000fe40000000002 */
[----:B------:R-:W-:Y:S01]  /*0da0*/  SEL R15, R15, RZ, P0 ;  /* 0x000000ff0f0f7207 */ /* 0x000fe20000000000 */
[----:B------:R-:W-:Y:S01]  /*0db0*/  UISETP.NE.AND UP0, UPT, UR4, 0x38, UPT ;  /* 0x000000380400788c */ /* 0x000fe2000bf05270 */
[----:B--2---:R1:W-:Y:S02]  /*0dc0*/  SYNCS.ARRIVE.TRANS64.RED.A1T0 RZ, [R2+URZ], RZ ;  /* 0x000000ff02ff79a7 */ /* 0x0043e400081004ff */
[----:B------:R-:W-:-:S04]  /*0dd0*/  ISETP.NE.AND P0, PT, R15, RZ, PT ;  /* 0x000000ff0f00720c */ /* 0x000fc80003f05270 */
[----:B------:R-:W-:-:S04]  /*0de0*/  SEL R3, RZ, 0x1, P0 ;  /* 0x00000001ff037807 */ /* 0x000fc80000000000 */
[----:B------:R-:W-:Y:S01]  /*0df0*/  LOP3.LUT R16, R16, R3, RZ, 0x3c, !PT ;  /* 0x0000000310107212 */ /* 0x000fe200078e3cff */
[----:B------:R-:W-:Y:S06]  /*0e00*/  BRA.U UP0, `(.L_x_16) ;  /* 0xfffffff900fc7547 */ /* 0x000fec000b83ffff */
[----:B------:R-:W-:-:S13]  /*0e10*/  ISETP.NE.AND P0, PT, R25, UR5, PT ;  /* 0x0000000519007c0c */ /* 0x000fda000bf05270 */
[----:B------:R-:W-:Y:S05]  /*0e20*/  @!P0 EXIT ;  /* 0x000000000000894d */ /* 0x000fea0003800000 */
[----:B------:R-:W-:Y:S01]  /*0e30*/  UIADD3 UR5, UPT, UPT, UR5, 0x1, URZ ;  /* 0x0000000105057890 */ /* 0x000fe2000fffe0ff */
[----:B------:R-:W-:Y:S05]  /*0e40*/  BRA `(.L_x_17) ;  /* 0xfffffff800dc7947 */ /* 0x000fea000383ffff */
.L_x_12:
[----:B-1----:R-:W-:-:S09]  /*0e50*/  UISETP.NE.AND UP0, UPT, UR5, URZ, UPT ;  /* 0x000000ff0500728c */ /* 0x002fd2000bf05270 */
[----:B------:R-:W-:Y:S05]  /*0e60*/  BRA.U UP0, `(.L_x_13) ;  /* 0x0000001500287547 */ /* 0x000fea000b800000 */
[----:B------:R-:W1:Y:S01]  /*0e70*/  S2UR UR4, SR_CTAID.X ;  /* 0x00000000000479c3 */ /* 0x000e620000002500 */
[----:B------:R-:W-:Y:S02]  /*0e80*/  UMOV UR8, 0x400 ;  /* 0x0000040000087882 */ /* 0x000fe40000000000 */
[----:B------:R-:W-:-:S04]  /*0e90*/  ULEA UR8, UR5, UR8, 0x18 ;  /* 0x0000000805087291 */ /* 0x000fc8000f8ec0ff */
[----:B------:R-:W-:Y:S02]  /*0ea0*/  UIADD3 UR5, UPT, UPT, UR8, 0x14000, URZ ;  /* 0x0001400008057890 */ /* 0x000fe4000fffe0ff */
[----:B------:R-:W-:Y:S02]  /*0eb0*/  UIADD3 UR6, UPT, UPT, UR8, 0x4000, URZ ;  /* 0x0000400008067890 */ /* 0x000fe4000fffe0ff */
[----:B------:R-:W-:-:S04]  /*0ec0*/  USHF.R.U32.HI UR5, URZ, 0x4, UR5 ;  /* 0x00000004ff057899 */ /* 0x000fc80008011605 */
[----:B------:R-:W-:Y:S01]  /*0ed0*/  ULOP3.LUT UR5, UR5, 0x3fc0, URZ, 0xc0, !UPT ;  /* 0x00003fc005057892 */ /* 0x000fe2000f8ec0ff */
[----:B-1----:R-:W-:-:S13]  /*0ee0*/  ISETP.LE.U32.AND P0, PT, R5, UR4, PT ;  /* 0x0000000405007c0c */ /* 0x002fda000bf03070 */
[----:B------:R-:W-:Y:S05]  /*0ef0*/  @P0 EXIT ;  /* 0x000000000000094d */ /* 0x000fea0003800000 */
[----:B------:R-:W-:Y:S01]  /*0f00*/  ULOP3.LUT UR4, URZ, UR4, URZ, 0x33, !UPT ;  /* 0x00000004ff047292 */ /* 0x000fe2000f8e33ff */
[----:B------:R-:W-:Y:S01]  /*0f10*/  IMAD.U32 R0, RZ, RZ, UR5 ;  /* 0x00000005ff007e24 */ /* 0x000fe2000f8e00ff */
[----:B------:R-:W-:Y:S01]  /*0f20*/  USHF.R.U32.HI UR6, URZ, 0x4, UR6 ;  /* 0x00000004ff067899 */ /* 0x000fe20008011606 */
[----:B------:R-:W-:Y:S01]  /*0f30*/  ISETP.GE.U32.AND P0, PT, R21, 0x4, PT ;  /* 0x000000041500780c */ /* 0x000fe20003f06070 */
[----:B------:R-:W-:Y:S01]  /*0f40*/  IMAD.MOV.U32 R4, RZ, RZ, RZ ;  /* 0x000000ffff047224 */ /* 0x000fe200078e00ff */
[----:B------:R-:W-:Y:S01]  /*0f50*/  UMOV UR17, URZ ;  /* 0x000000ff00117c82 */ /* 0x000fe20008000000 */
[----:B------:R-:W-:Y:S01]  /*0f60*/  VIADD R3, R5, UR4 ;  /* 0x0000000405037c36 */ /* 0x000fe20008000000 */
[----:B------:R-:W-:Y:S01]  /*0f70*/  ULOP3.LUT UR6, UR6, 0x3fc0, URZ, 0xc0, !UPT ;  /* 0x00003fc006067892 */ /* 0x000fe2000f8ec0ff */
[C---:B------:R-:W-:Y:S01]  /*0f80*/  IMAD R5, R21.reuse, 0x700, R0 ;  /* 0x0000070015057824 */ /* 0x040fe200078e0200 */
[----:B------:R-:W-:Y:S01]  /*0f90*/  UMOV UR15, URZ ;  /* 0x000000ff000f7c82 */ /* 0x000fe20008000000 */
[----:B------:R-:W-:Y:S01]  /*0fa0*/  UMOV UR7, 0x1c4 ;  /* 0x000001c400077882 */ /* 0x000fe20000000000 */
[----:B------:R-:W-:Y:S01]  /*0fb0*/  SHF.R.U32.HI R3, RZ, 0x3, R3 ;  /* 0x00000003ff037819 */ /* 0x000fe20000011603 */
[----:B------:R-:W-:Y:S01]  /*0fc0*/  UMOV UR4, 0x1c0 ;  /* 0x000001c000047882 */ /* 0x000fe20000000000 */
[----:B------:R-:W-:Y:S01]  /*0fd0*/  LEA R7, R21, UR6, 0xa ;  /* 0x0000000615077c11 */ /* 0x000fe2000f8e50ff */
[----:B------:R-:W-:Y:S01]  /*0fe0*/  UMOV UR6, 0x1c0 ;  /* 0x000001c000067882 */ /* 0x000fe20000000000 */
[----:B------:R-:W-:Y:S01]  /*0ff0*/  SEL R5, R5, RZ, !P0 ;  /* 0x000000ff05057207 */ /* 0x000fe20004000000 */
[----:B------:R-:W-:Y:S01]  /*1000*/  IMAD.HI.U32 R3, R3, 0x1af286bd, RZ ;  /* 0x1af286bd03037827 */ /* 0x000fe200078e00ff */
[----:B------:R-:W-:Y:S01]  /*1010*/  SEL R7, R7, RZ, !P0 ;  /* 0x000000ff07077207 */ /* 0x000fe20004000000 */
[----:B------:R-:W-:-:S03]  /*1020*/  UMOV UR5, 0x1c4 ;  /* 0x000001c400057882 */ /* 0x000fc60000000000 */
[----:B------:R-:W-:-:S07]  /*1030*/  SHF.R.U32.HI R3, RZ, 0x1, R3 ;  /* 0x00000001ff037819 */ /* 0x000fce0000011603 */
.L_x_24:
[----:B------:R-:W-:Y:S02]  /*1040*/  USHF.R.U32.HI UR10, URZ, 0x1, UR17 ;  /* 0x00000001ff0a7899 */ /* 0x000fe40008011611 */
[----:B------:R-:W-:Y:S02]  /*1050*/  USHF.L.U32 UR9, UR17, 0x3, URZ ;  /* 0x0000000311097899 */ /* 0x000fe400080006ff */
[----:B------:R-:W-:Y:S02]  /*1060*/  ULOP3.LUT UR10, UR10, 0x1, URZ, 0xc, !UPT ;  /* 0x000000010a0a7892 */ /* 0x000fe4000f8e0cff */
[----:B------:R-:W-:Y:S02]  /*1070*/  ULOP3.LUT UR9, UR9, 0x8, URZ, 0xc0, !UPT ;  /* 0x0000000809097892 */ /* 0x000fe4000f8ec0ff */
[----:B------:R-:W-:Y:S02]  /*1080*/  USHF.L.U32 UR10, UR10, 0x1f, URZ ;  /* 0x0000001f0a0a7899 */ /* 0x000fe400080006ff */
[----:B------:R-:W-:-:S02]  /*1090*/  ULOP3.LUT UR12, UR17, 0x1, URZ, 0xc0, !UPT ;  /* 0x00000001110c7892 */ /* 0x000fc4000f8ec0ff */
[----:B------:R-:W-:Y:S01]  /*10a0*/  MOV R0, UR9 ;  /* 0x0000000900007c02 */ /* 0x000fe20008000f00 */
[----:B------:R-:W-:Y:S01]  /*10b0*/  UIADD3 UR9, UPT, UPT, UR8, UR9, URZ ;  /* 0x0000000908097290 */ /* 0x000fe2000fffe0ff */
[----:B------:R-:W-:Y:S01]  /*10c0*/  MOV R9, UR10 ;  /* 0x0000000a00097c02 */ /* 0x000fe20008000f00 */
[----:B------:R-:W-:Y:S02]  /*10d0*/  UIMAD UR12, UR12, 0xe0, URZ ;  /* 0x000000e00c0c78a4 */ /* 0x000fe4000f8e02ff */
[----:B------:R-:W-:Y:S01]  /*10e0*/  UIADD3 UR11, UPT, UPT, UR9, 0x31860, URZ ;  /* 0x00031860090b7890 */ /* 0x000fe2000fffe0ff */
[----:B------:R-:W1:Y:S02]  /*10f0*/  SYNCS.PHASECHK.TRANS64.TRYWAIT P0, [R0+UR8+0x31870], R9 ;  /* 0x03187009000075a7 */ /* 0x000e640008001108 */
[----:B-1----:R-:W-:Y:S09]  /*1100*/  @!P0 BRA `(.L_x_18) ;  /* 0x0000003000288947 */ /* 0x002ff20003800000 */
.L_x_62:
[----:B------:R-:W-:Y:S01]  /*1110*/  NOP ;  /* 0x0000000000007918 */ /* 0x000fe20000000000 */
[----:B------:R-:W-:-:S05]  /*1120*/  UMOV UR16, URZ ;  /* 0x000000ff00107c82 */ /* 0x000fca0008000000 */
.L_x_23:
[----:B------:R-:W-:Y:S01]  /*1130*/  ULEA UR10, UR15, UR8, 0x3 ;  /* 0x000000080f0a7291 */ /* 0x000fe2000f8e18ff */
[----:B-1----:R-:W-:Y:S01]  /*1140*/  SHF.L.U32 R9, R4, 0x1f, RZ ;  /* 0x0000001f04097819 */ /* 0x002fe200000006ff */
[----:B------:R-:W-:Y:S01]  /*1150*/  ULOP3.LUT UP0, UR14, UR16, 0x2, URZ, 0xc0, !UPT ;  /* 0x00000002100e7892 */ /* 0x000fe2000f80c0ff */
[----:B------:R-:W-:Y:S06]  /*1160*/  MOV R0, UR15 ;  /* 0x0000000f00007c02 */ /* 0x000fec0008000f00 */
[----:B------:R-:W1:Y:S02]  /*1170*/  SYNCS.PHASECHK.TRANS64.TRYWAIT P0, [UR10+0x31840], R9 ;  /* 0x03184009ff0075a7 */ /* 0x000e64000800110a */
[----:B-12---:R-:W-:Y:S05]  /*1180*/  @!P0 BRA `(.L_x_19) ;  /* 0x0000003000288947 */ /* 0x006fea0003800000 */
.L_x_64:
[----:B------:R-:W-:Y:S01]  /*1190*/  NOP ;  /* 0x0000000000007918 */ /* 0x000fe20000000000 */
[----:B------:R-:W-:Y:S05]  /*11a0*/  BRA.U UP0, `(.L_x_20) ;  /* 0x0000000100487547 */ /* 0x000fea000b800000 */
[----:B------:R-:W-:Y:S02]  /*11b0*/  ULEA UR22, UR15, UR8, 0x9 ;  /* 0x000000080f167291 */ /* 0x000fe4000f8e48ff */
[----:B------:R-:W-:Y:S02]  /*11c0*/  ULEA UR9, UR15, UR8, 0xa ;  /* 0x000000080f097291 */ /* 0x000fe4000f8e50ff */
[----:B------:R-:W-:Y:S02]  /*11d0*/  UIADD3 UR22, UPT, UPT, UR22, 0x30000, URZ ;  /* 0x0003000016167890 */ /* 0x000fe4000fffe0ff */
[----:B------:R-:W-:Y:S02]  /*11e0*/  UIADD3 UR13, UPT, UPT, UR9, 0x30800, URZ ;  /* 0x00030800090d7890 */ /* 0x000fe4000fffe0ff */
[----:B------:R-:W-:Y:S02]  /*11f0*/  UIADD3 UR9, UPT, UPT, UR9, 0x30a00, URZ ;  /* 0x00030a0009097890 */ /* 0x000fe4000fffe0ff */
[----:B------:R-:W-:Y:S02]  /*1200*/  USHF.R.U32.HI UR22, URZ, 0x4, UR22 ;  /* 0x00000004ff167899 */ /* 0x000fe40008011616 */
[----:B------:R-:W-:Y:S02]  /*1210*/  USHF.R.U32.HI UR13, URZ, 0x4, UR13 ;  /* 0x00000004ff0d7899 */ /* 0x000fe4000801160d */
[----:B------:R-:W-:Y:S02]  /*1220*/  USHF.R.U32.HI UR9, URZ, 0x4, UR9 ;  /* 0x00000004ff097899 */ /* 0x000fe40008011609 */
[----:B------:R-:W-:Y:S02]  /*1230*/  ULOP3.LUT UR18, UR22, 0x3fe0, URZ, 0xc0, !UPT ;  /* 0x00003fe016127892 */ /* 0x000fe4000f8ec0ff */
[----:B------:R-:W-:Y:S02]  /*1240*/  ULOP3.LUT UR20, UR13, 0x3fc0, URZ, 0xc0, !UPT ;  /* 0x00003fc00d147892 */ /* 0x000fe4000f8ec0ff */
[----:B------:R-:W-:Y:S01]  /*1250*/  ULOP3.LUT UR22, UR9, 0x3fe0, URZ, 0xc0, !UPT ;  /* 0x00003fe009167892 */ /* 0x000fe2000f8ec0ff */
[----:B------:R-:W-:Y:S01]  /*1260*/  UMOV UR19, 0x4008 ;  /* 0x0000400800137882 */ /* 0x000fe20000000000 */
[----:B------:R-:W-:Y:S01]  /*1270*/  UMOV UR21, 0x4008 ;  /* 0x0000400800157882 */ /* 0x000fe20000000000 */
[----:B------:R-:W-:Y:S02]  /*1280*/  UMOV UR23, 0x4008 ;  /* 0x0000400800177882 */ /* 0x000fe40000000000 */
[----:B------:R2:W-:Y:S02]  /*1290*/  UTCCP.T.S.4x32dp128bit tmem[0x1c0], gdesc[UR18] ;  /* 0x0001c012ff0079e7 */ /* 0x0005e40009100000 */
[----:B------:R2:W-:Y:S02]  /*12a0*/  UTCCP.T.S.4x32dp128bit tmem[0x1c4], gdesc[UR20] ;  /* 0x0001c414ff0079e7 */ /* 0x0005e40009100000 */
[----:B------:R2:W-:Y:S01]  /*12b0*/  UTCCP.T.S.4x32dp128bit tmem[0x1c8], gdesc[UR22] ;  /* 0x0001c816ff0079e7 */ /* 0x0005e20009100000 */
[----:B------:R-:W-:Y:S02]  /*12c0*/  NOP ;  /* 0x0000000000007918 */ /* 0x000fe40000000000 */
.L_x_20:
[----:B------:R-:W-:Y:S01]  /*12d0*/  UISETP.NE.AND UP0, UPT, UR15, 0x3, UPT ;  /* 0x000000030f00788c */ /* 0x000fe2000bf05270 */
[----:B-1----:R-:W1:Y:S01]  /*12e0*/  SHFL.IDX PT, R2, R7, R0, 0x1f ;  /* 0x00001f0007027589 */ /* 0x002e6200000e0000 */
[----:B------:R-:W-:Y:S01]  /*12f0*/  UIADD3 UR9, UPT, UPT, UR15, 0x1, URZ ;  /* 0x000000010f097890 */ /* 0x000fe2000fffe0ff */
[----:B------:R-:W-:Y:S03]  /*1300*/  NOP ;  /* 0x0000000000007918 */ /* 0x000fe60000000000 */
[----:B------:R-:W-:Y:S03]  /*1310*/  USEL UR9, UR9, URZ, UP0 ;  /* 0x000000ff09097287 */ /* 0x000fe60008000000 */
[----:B------:R3:W4:Y:S01]  /*1320*/  SHFL.IDX PT, R6, R5, R0, 0x1f ;  /* 0x00001f0005067589 */ /* 0x00072200000e0000 */
[----:B------:R-:W-:Y:S02]  /*1330*/  USHF.L.U32 UR15, UR14, 0x4, URZ ;  /* 0x000000040e0f7899 */ /* 0x000fe400080006ff */
[----:B------:R-:W-:Y:S02]  /*1340*/  ULEA UR13, UR9, UR8, 0x3 ;  /* 0x00000008090d7291 */ /* 0x000fe4000f8e18ff */
[----:B------:R-:W-:Y:S01]  /*1350*/  ULEA UR14, UR14, 0x8b8, 0xd ;  /* 0x000008b80e0e7891 */ /* 0x000fe2000f8e68ff */
[----:B------:R-:W-:Y:S01]  /*1360*/  ISETP.NE.AND P0, PT, RZ, UR9, PT ;  /* 0x00000009ff007c0c */ /* 0x000fe2000bf05270 */
[----:B------:R-:W-:Y:S02]  /*1370*/  UISETP.NE.AND UP0, UPT, UR16, URZ, UPT ;  /* 0x000000ff1000728c */ /* 0x000fe4000bf05270 */
[----:B------:R-:W-:Y:S01]  /*1380*/  UPRMT UR15, UR15, 0x5410, UR14 ;  /* 0x000054100f0f7896 */ /* 0x000fe2000800000e */
[----:B------:R-:W-:Y:S01]  /*1390*/  SEL R11, RZ, 0x1, P0 ;  /* 0x00000001ff0b7807 */ /* 0x000fe20000000000 */
[----:B------:R-:W-:Y:S01]  /*13a0*/  UIADD3 UR10, UPT, UPT, UR10, 0x31820, URZ ;  /* 0x000318200a0a7890 */ /* 0x000fe2000fffe0ff */
[----:B------:R-:W-:Y:S02]  /*13b0*/  UMOV UR14, URZ ;  /* 0x000000ff000e7c82 */ /* 0x000fe40008000000 */
[----:B------:R-:W-:Y:S01]  /*13c0*/  LOP3.LUT R4, R4, R11, RZ, 0x3c, !PT ;  /* 0x0000000b04047212 */ /* 0x000fe200078e3cff */
[----:B--2---:R-:W-:Y:S01]  /*13d0*/  UMOV UR21, 0x40004040 ;  /* 0x4000404000157882 */ /* 0x004fe20000000000 */
[----:B------:R-:W-:Y:S01]  /*13e0*/  UMOV UR19, 0x40004040 ;  /* 0x4000404000137882 */ /* 0x000fe20000000000 */
[----:B------:R-:W-:Y:S01]  /*13f0*/  UMOV UR25, 0x40004040 ;  /* 0x4000404000197882 */ /* 0x000fe20000000000 */
[----:B------:R-:W-:Y:S01]  /*1400*/  UMOV UR23, 0x40004040 ;  /* 0x4000404000177882 */ /* 0x000fe20000000000 */
[----:B------:R-:W-:Y:S01]  /*1410*/  IMAD.U32 R9, R4, -0x80000000, RZ ;  /* 0x8000000004097824 */ /* 0x000fe200078e00ff */
[----:B------:R-:W-:Y:S01]  /*1420*/  UMOV UR29, 0x40004040 ;  /* 0x40004040001d7882 */ /* 0x000fe20000000000 */
[----:B------:R-:W-:Y:S01]  /*1430*/  UMOV UR27, 0x40004040 ;  /* 0x40004040001b7882 */ /* 0x000fe20000000000 */
[----:B------:R-:W-:Y:S01]  /*1440*/  UMOV UR33, 0x40004040 ;  /* 0x4000404000217882 */ /* 0x000fe20000000000 */
[----:B------:R-:W-:Y:S01]  /*1450*/  UMOV UR31, 0x40004040 ;  /* 0x40004040001f7882 */ /* 0x000fe20000000000 */
[----:B-1----:R-:W-:Y:S01]  /*1460*/  R2UR UR20, R2 ;  /* 0x00000000021472ca */ /* 0x002fe200000e0000 */
[----:B---3--:R-:W-:Y:S01]  /*1470*/  IMAD.U32 R0, RZ, RZ, UR9 ;  /* 0x00000009ff007e24 */ /* 0x008fe2000f8e00ff */
[----:B----4-:R-:W-:Y:S11]  /*1480*/  R2UR UR18, R6 ;  /* 0x00000000061272ca */ /* 0x010ff600000e0000 */
[----:B------:R-:W-:Y:S02]  /*1490*/  UIADD3 UR24, UPT, UPT, UR20, 0x2, URZ ;  /* 0x0000000214187890 */ /* 0x000fe4000fffe0ff */
[----:B------:R-:W-:Y:S01]  /*14a0*/  UIADD3 UR22, UPT, UPT, UR18, 0x2, URZ ;  /* 0x0000000212167890 */ /* 0x000fe2000fffe0ff */
[----:B------:R1:W-:Y:S01]  /*14b0*/  UTCQMMA gdesc[UR20], gdesc[UR18], tmem[UR12], tmem[UR14], idesc[UR15], tmem[UR6], UP0 ;  /* 0x00060e1214007dea */ /* 0x0003e2000800030c */
[----:B------:R-:W-:Y:S02]  /*14c0*/  UIADD3 UR28, UPT, UPT, UR20, 0x4, URZ ;  /* 0x00000004141c7890 */ /* 0x000fe4000fffe0ff */
[----:B------:R-:W-:Y:S02]  /*14d0*/  UIADD3 UR26, UPT, UPT, UR18, 0x4, URZ ;  /* 0x00000004121a7890 */ /* 0x000fe4000fffe0ff */
[----:B------:R-:W-:Y:S02]  /*14e0*/  UIADD3 UR32, UPT, UPT, UR20, 0x6, URZ ;  /* 0x0000000614207890 */ /* 0x000fe4000fffe0ff */
[----:B------:R-:W-:Y:S01]  /*14f0*/  UIADD3 UR30, UPT, UPT, UR18, 0x6, URZ ;  /* 0x00000006121e7890 */ /* 0x000fe2000fffe0ff */
[----:B------:R1:W-:Y:S04]  /*1500*/  UTCQMMA gdesc[UR24], gdesc[UR22], tmem[UR12], tmem[UR14], idesc[UR15], tmem[UR6], UPT ;  /* 0x00060e1618007dea */ /* 0x0003e8000b80030c */
[----:B------:R1:W-:Y:S04]  /*1510*/  UTCQMMA gdesc[UR28], gdesc[UR26], tmem[UR12], tmem[UR14], idesc[UR15], tmem[UR6], UPT ;  /* 0x00060e1a1c007dea */ /* 0x0003e8000b80030c */
[----:B------:R1:W-:Y:S01]  /*1520*/  UTCQMMA gdesc[UR32], gdesc[UR30], tmem[UR12], tmem[UR14], idesc[UR15], tmem[UR6], UPT ;  /* 0x00060e1e20007dea */ /* 0x0003e2000b80030c */
[----:B------:R1:W-:Y:S01]  /*1530*/  UTCBAR [UR10], URZ ;  /* 0x000000ff0a0073e9 */ /* 0x0003e200080000ff */
[----:B------:R-:W2:Y:S02]  /*1540*/  SYNCS.PHASECHK.TRANS64.TRYWAIT P0, [UR13+0x31840], R9 ;  /* 0x03184009ff0075a7 */ /* 0x000ea4000800110d */
[----:B-12---:R-:W-:Y:S05]  /*1550*/  @!P0 BRA `(.L_x_21) ;  /* 0x0000002c00508947 */ /* 0x006fea0003800000 */
.L_x_66:
[----:B------:R-:W-:Y:S01]  /*1560*/  UIADD3 UR10, UPT, UPT, UR16, 0x1, URZ ;  /* 0x00000001100a7890 */ /* 0x000fe2000fffe0ff */
[----:B-1----:R-:W1:Y:S01]  /*1570*/  SHFL.IDX PT, R2, R7, R0, 0x1f ;  /* 0x00001f0007027589 */ /* 0x002e6200000e0000 */
[----:B------:R-:W-:Y:S02]  /*1580*/  UIADD3 UR13, UPT, UPT, UR13, 0x31820, URZ ;  /* 0x000318200d0d7890 */ /* 0x000fe4000fffe0ff */
[----:B------:R-:W-:Y:S05]  /*1590*/  USHF.L.U32 UR14, UR10, 0xd, URZ ;  /* 0x0000000d0a0e7899 */ /* 0x000fea00080006ff */
[----:B------:R-:W2:Y:S01]  /*15a0*/  SHFL.IDX PT, R6, R5, R0, 0x1f ;  /* 0x00001f0005067589 */ /* 0x000ea200000e0000 */
[----:B------:R-:W-:Y:S01]  /*15b0*/  USHF.L.U32 UR15, UR10, 0x4, URZ ;  /* 0x000000040a0f7899 */ /* 0x000fe200080006ff */
[----:B------:R-:W-:Y:S01]  /*15c0*/  NOP ;  /* 0x0000000000007918 */ /* 0x000fe20000000000 */
[----:B------:R-:W-:Y:S01]  /*15d0*/  ULOP3.LUT UR14, UR14, 0x6000, URZ, 0xc0, !UPT ;  /* 0x000060000e0e7892 */ /* 0x000fe2000f8ec0ff */
[----:B------:R-:W-:Y:S01]  /*15e0*/  NOP ;  /* 0x0000000000007918 */ /* 0x000fe20000000000 */
[----:B------:R-:W-:Y:S02]  /*15f0*/  ULOP3.LUT UR15, UR15, 0x30, URZ, 0xc0, !UPT ;  /* 0x000000300f0f7892 */ /* 0x000fe4000f8ec0ff */
[----:B------:R-:W-:Y:S02]  /*1600*/  ULOP3.LUT UR14, UR14, 0x8b8, URZ, 0xfc, !UPT ;  /* 0x000008b80e0e7892 */ /* 0x000fe4000f8efcff */
[----:B------:R-:W-:Y:S02]  /*1610*/  UISETP.NE.AND UP0, UPT, UR10, 0x37, UPT ;  /* 0x000000370a00788c */ /* 0x000fe4000bf05270 */
[----:B------:R-:W-:Y:S01]  /*1620*/  UPRMT UR15, UR15, 0x5410, UR14 ;  /* 0x000054100f0f7896 */ /* 0x000fe2000800000e */
[----:B------:R-:W-:Y:S02]  /*1630*/  UMOV UR21, 0x40004040 ;  /* 0x4000404000157882 */ /* 0x000fe40000000000 */
[----:B------:R-:W-:Y:S01]  /*1640*/  UMOV UR14, URZ ;  /* 0x000000ff000e7c82 */ /* 0x000fe20008000000 */
[----:B------:R-:W-:Y:S01]  /*1650*/  UMOV UR19, 0x40004040 ;  /* 0x4000404000137882 */ /* 0x000fe20000000000 */
[----:B------:R-:W-:Y:S01]  /*1660*/  UMOV UR25, 0x40004040 ;  /* 0x4000404000197882 */ /* 0x000fe20000000000 */
[----:B------:R-:W-:Y:S01]  /*1670*/  UMOV UR23, 0x40004040 ;  /* 0x4000404000177882 */ /* 0x000fe20000000000 */
[----:B------:R-:W-:Y:S01]  /*1680*/  UMOV UR29, 0x40004040 ;  /* 0x40004040001d7882 */ /* 0x000fe20000000000 */
[----:B-1----:R-:W-:Y:S01]  /*1690*/  R2UR UR20, R2 ;  /* 0x00000000021472ca */ /* 0x002fe200000e0000 */
[----:B------:R-:W-:Y:S01]  /*16a0*/  UMOV UR27, 0x40004040 ;  /* 0x40004040001b7882 */ /* 0x000fe20000000000 */
[----:B--2---:R-:W-:Y:S01]  /*16b0*/  R2UR UR18, R6 ;  /* 0x00000000061272ca */ /* 0x004fe200000e0000 */
[----:B------:R-:W-:Y:S01]  /*16c0*/  UMOV UR33, 0x40004040 ;  /* 0x4000404000217882 */ /* 0x000fe20000000000 */
[----:B------:R-:W-:Y:S09]  /*16d0*/  UMOV UR31, 0x40004040 ;  /* 0x40004040001f7882 */ /* 0x000ff20000000000 */
[----:B------:R-:W-:Y:S02]  /*16e0*/  UIADD3 UR24, UPT, UPT, UR20, 0x2, URZ ;  /* 0x0000000214187890 */ /* 0x000fe4000fffe0ff */
[----:B------:R-:W-:Y:S01]  /*16f0*/  UIADD3 UR22, UPT, UPT, UR18, 0x2, URZ ;  /* 0x0000000212167890 */ /* 0x000fe2000fffe0ff */
[----:B------:R1:W-:Y:S01]  /*1700*/  UTCQMMA gdesc[UR20], gdesc[UR18], tmem[UR12], tmem[UR14], idesc[UR15], tmem[UR4], UPT ;  /* 0x00040e1214007dea */ /* 0x0003e2000b80030c */
        /* <DEDUP_REMOVED lines=8> */
[----:B------:R-:W-:Y:S05]  /*1790*/  BRA.U UP0, `(.L_x_22) ;  /* 0x0000000100087547 */ /* 0x000fea000b800000 */
[----:B------:R2:W-:Y:S01]  /*17a0*/  UTCBAR [UR11], URZ ;  /* 0x000000ff0b0073e9 */ /* 0x0005e200080000ff */
[----:B------:R-:W-:Y:S01]  /*17b0*/  NOP ;  /* 0x0000000000007918 */ /* 0x000fe20000000000 */
.L_x_22:
[----:B------:R-:W-:Y:S02]  /*17c0*/  UISETP.NE.AND UP0, UPT, UR9, 0x3, UPT ;  /* 0x000000030900788c */ /* 0x000fe4000bf05270 */
[----:B------:R-:W-:Y:S02]  /*17d0*/  UIADD3 UR9, UPT, UPT, UR9, 0x1, URZ ;  /* 0x0000000109097890 */ /* 0x000fe4000fffe0ff */
[----:B------:R-:W-:Y:S02]  /*17e0*/  UIADD3 UR16, UPT, UPT, UR16, 0x2, URZ ;  /* 0x0000000210107890 */ /* 0x000fe4000fffe0ff */
[----:B-1----:R-:W-:Y:S02]  /*17f0*/  USEL UR15, UR9, URZ, UP0 ;  /* 0x000000ff090f7287 */ /* 0x002fe40008000000 */
[----:B------:R-:W-:Y:S04]  /*1800*/  UISETP.NE.AND UP0, UPT, UR16, 0x38, UPT ;  /* 0x000000381000788c */ /* 0x000fe8000bf05270 */
[----:B------:R-:W-:Y:S04]  /*1810*/  ISETP.NE.AND P0, PT, RZ, UR15, PT ;  /* 0x0000000fff007c0c */ /* 0x000fe8000bf05270 */
[----:B------:R-:W-:Y:S04]  /*1820*/  SEL R9, RZ, 0x1, P0 ;  /* 0x00000001ff097807 */ /* 0x000fe80000000000 */
[----:B------:R-:W-:Y:S01]  /*1830*/  LOP3.LUT R4, R4, R9, RZ, 0x3c, !PT ;  /* 0x0000000904047212 */ /* 0x000fe200078e3cff */
[----:B------:R-:W-:Y:S06]  /*1840*/  BRA.U UP0, `(.L_x_23) ;  /* 0xfffffff900387547 */ /* 0x000fec000b83ffff */
[----:B------:R-:W-:-:S13]  /*1850*/  ISETP.NE.AND P0, PT, R3, UR17, PT ;  /* 0x0000001103007c0c */ /* 0x000fda000bf05270 */
[----:B--2---:R-:W-:Y:S05]  /*1860*/  @!P0 EXIT ;  /* 0x000000000000894d */ /* 0x004fea0003800000 */
[----:B------:R-:W-:Y:S01]  /*1870*/  UIADD3 UR17, UPT, UPT, UR17, 0x1, URZ ;  /* 0x0000000111117890 */ /* 0x000fe2000fffe0ff */
[----:B------:R-:W-:Y:S11]  /*1880*/  BRA `(.L_x_24) ;  /* 0xfffffff400ec7947 */ /* 0x000ff6000383ffff */
.L_x_11:
[----:B------:R-:W-:-:S13]  /*1890*/  ELECT P0, URZ, PT ;  /* 0x0000000000ff782f */ /* 0x000fda0003800000 */
[----:B------:R-:W-:Y:S05]  /*18a0*/  @!P0 BRA `(.L_x_13) ;  /* 0x0000000800988947 */ /* 0x000fea0003800000 */
[----:B------:R-:W1:Y:S02]  /*18b0*/  S2R R12, SR_CTAID.X ;  /* 0x00000000000c7919 */ /* 0x000e640000002500 */
[----:B-1----:R-:W-:-:S13]  /*18c0*/  ISETP.GE.U32.AND P0, PT, R12, R5, PT ;  /* 0x000000050c00720c */ /* 0x002fda0003f06070 */
[----:B------:R-:W-:Y:S05]  /*18d0*/  @P0 EXIT ;  /* 0x000000000000094d */ /* 0x000fea0003800000 */
[----:B------:R-:W-:Y:S01]  /*18e0*/  LOP3.LUT R0, RZ, R12, RZ, 0x33, !PT ;  /* 0x0000000cff007212 */ /* 0x000fe200078e33ff */
[----:B------:R-:W1:Y:S01]  /*18f0*/  LDC.64 R16, c[0x0][0x348] ;  /* 0x0000d200ff107b82 */ /* 0x000e620000000a00 */
[----:B------:R-:W-:Y:S02]  /*1900*/  IMAD.MOV.U32 R14, RZ, RZ, RZ ;  /* 0x000000ffff0e7224 */ /* 0x000fe400078e00ff */
[----:B------:R-:W-:Y:S02]  /*1910*/  IMAD.MOV.U32 R13, RZ, RZ, RZ ;  /* 0x000000ffff0d7224 */ /* 0x000fe400078e00ff */
[----:B------:R-:W-:-:S03]  /*1920*/  IMAD.IADD R0, R5, 0x1, R0 ;  /* 0x0000000105007824 */ /* 0x000fc600078e0200 */
[----:B------:R-:W2:Y:S02]  /*1930*/  LDC.64 R6, c[0x0][0x358] ;  /* 0x0000d600ff067b82 */ /* 0x000ea40000000a00 */
[----:B------:R-:W-:Y:S02]  /*1940*/  SHF.R.U32.HI R11, RZ, 0x3, R0 ;  /* 0x00000003ff0b7819 */ /* 0x000fe40000011600 */
[----:B------:R-:W-:-:S03]  /*1950*/  MOV R0, R12 ;  /* 0x0000000c00007202 */ /* 0x000fc60000000f00 */
[----:B------:R-:W-:-:S05]  /*1960*/  IMAD.HI.U32 R11, R11, 0x1af286bd, RZ ;  /* 0x1af286bd0b0b7827 */ /* 0x000fca00078e00ff */
[----:B------:R-:W-:-:S07]  /*1970*/  SHF.R.U32.HI R11, RZ, 0x1, R11 ;  /* 0x00000001ff0b7819 */ /* 0x000fce000001160b */
.L_x_30:
[----:B------:R-:W-:Y:S02]  /*1980*/  SHF.R.U32.HI R3, RZ, 0x4, R0 ;  /* 0x00000004ff037819 */ /* 0x000fe40000011600 */
[----:B------:R-:W-:-:S03]  /*1990*/  MOV R4, 0x1a00 ;  /* 0x00001a0000047802 */ /* 0x000fc60000000f00 */
[----:B------:R-:W-:-:S04]  /*19a0*/  IMAD.HI.U32 R3, R3, 0xd79435f, RZ ;  /* 0x0d79435f03037827 */ /* 0x000fc800078e00ff */
[C---:B------:R-:W-:Y:S02]  /*19b0*/  IMAD R35, R3.reuse, -0x10, R20 ;  /* 0xfffffff003237824 */ /* 0x040fe400078e0214 */
[----:B------:R-:W-:-:S03]  /*19c0*/  IMAD R0, R3, -0x130, R0 ;  /* 0xfffffed003007824 */ /* 0x000fc600078e0200 */
[----:B------:R-:W-:Y:S02]  /*19d0*/  VIMNMX.U32 R35, PT, PT, R35, 0x10, PT ;  /* 0x0000001023237848 */ /* 0x000fe40003fe0000 */
[----:B-1----:R-:W-:Y:S02]  /*19e0*/  LOP3.LUT R8, R0, 0xffff, RZ, 0xc0, !PT ;  /* 0x0000ffff00087812 */ /* 0x002fe400078ec0ff */
[----:B-12---:R-:W-:Y:S05]  /*19f0*/  CALL.REL.NOINC `($__internal_3_$__cuda_sm20_div_u16) ;  /* 0x0000002800f07944 */ /* 0x006fea0003c00000 */
[----:B------:R-:W-:Y:S01]  /*1a00*/  PRMT R35, R35, 0x9910, RZ ;  /* 0x0000991023237816 */ /* 0x000fe200000000ff */
[----:B------:R-:W1:Y:S01]  /*1a10*/  S2R R8, SR_CgaCtaId ;  /* 0x0000000000087919 */ /* 0x000e620000008800 */
[----:B------:R-:W-:Y:S01]  /*1a20*/  PRMT R2, R36, 0x9910, RZ ;  /* 0x0000991024027816 */ /* 0x000fe200000000ff */
[----:B------:R-:W2:Y:S01]  /*1a30*/  LDC.64 R4, c[0x0][0x380] ;  /* 0x0000e000ff047b82 */ /* 0x000ea20000000a00 */
[----:B------:R-:W-:-:S03]  /*1a40*/  HFMA2 R10, -RZ, RZ, 0, 1.52587890625e-05 ;  /* 0x00000100ff0a7431 */ /* 0x000fc600000001ff */
[----:B------:R-:W-:-:S04]  /*1a50*/  IMAD R2, R35, R2, RZ ;  /* 0x0000000223027224 */ /* 0x000fc800078e02ff */
[----:B------:R-:W-:-:S05]  /*1a60*/  IMAD.MOV R2, RZ, RZ, -R2 ;  /* 0x000000ffff027224 */ /* 0x000fca00078e0a02 */
[----:B------:R-:W-:-:S05]  /*1a70*/  PRMT R9, R2, 0x7710, RZ ;  /* 0x0000771002097816 */ /* 0x000fca00000000ff */
[----:B------:R-:W-:Y:S01]  /*1a80*/  IMAD.IADD R2, R0, 0x1, R9 ;  /* 0x0000000100027824 */ /* 0x000fe200078e0209 */
[----:B------:R-:W-:Y:S01]  /*1a90*/  LOP3.LUT R9, R36, 0xffff, RZ, 0xc0, !PT ;  /* 0x0000ffff24097812 */ /* 0x000fe200078ec0ff */
[----:B------:R-:W-:-:S03]  /*1aa0*/  IMAD.MOV.U32 R0, RZ, RZ, RZ ;  /* 0x000000ffff007224 */ /* 0x000fc600078e00ff */
[----:B------:R-:W-:Y:S01]  /*1ab0*/  LOP3.LUT R2, R2, 0xffff, RZ, 0xc0, !PT ;  /* 0x0000ffff02027812 */ /* 0x000fe200078ec0ff */
[----:B------:R-:W-:-:S04]  /*1ac0*/  IMAD R9, R9, 0xe0, RZ ;  /* 0x000000e009097824 */ /* 0x000fc800078e02ff */
[----:B------:R-:W-:Y:S01]  /*1ad0*/  IMAD R2, R3, 0x10, R2 ;  /* 0x0000001003027824 */ /* 0x000fe200078e0202 */
[----:B------:R-:W-:-:S04]  /*1ae0*/  MOV R3, 0x400 ;  /* 0x0000040000037802 */ /* 0x000fc80000000f00 */
[----:B------:R-:W-:Y:S02]  /*1af0*/  SHF.L.U32 R2, R2, 0x7, RZ ;  /* 0x0000000702027819 */ /* 0x000fe400000006ff */
[----:B-1----:R-:W-:-:S03]  /*1b00*/  LEA R8, R8, R3, 0x18 ;  /* 0x0000000308087211 */ /* 0x002fc600078ec0ff */
[----:B--2---:R-:W-:-:S07]  /*1b10*/  IMAD.WIDE.U32 R4, R2, 0x4, R4 ;  /* 0x0000000402047825 */ /* 0x004fce00078e0004 */
.L_x_29:
[----:B------:R-:W-:Y:S01]  /*1b20*/  LOP3.LUT R13, R13, 0x1, RZ, 0x3c, !PT ;  /* 0x000000010d0d7812 */ /* 0x000fe200078e3cff */
[----:B------:R-:W-:Y:S05]  /*1b30*/  YIELD ;  /* 0x0000000000007946 */ /* 0x000fea0003800000 */
[----:B------:R-:W-:Y:S04]  /*1b40*/  SHF.L.U32 R3, R13, 0x1f, RZ ;  /* 0x0000001f0d037819 */ /* 0x000fe800000006ff */
[----:B-1----:R-:W1:Y:S02]  /*1b50*/  SYNCS.PHASECHK.TRANS64.TRYWAIT P0, [R8+URZ+0x31820], R3 ;  /* 0x03182003080075a7 */ /* 0x002e6400080011ff */
[----:B-12---:R-:W-:Y:S05]  /*1b60*/  @!P0 BRA `(.L_x_25) ;  /* 0x0000002400e88947 */ /* 0x006fea0003800000 */
.L_x_68:
[----:B------:R-:W2:Y:S01]  /*1b70*/  LDCU.64 UR24, c[0x0][0x348] ;  /* 0x00006900ff1877ac */ /* 0x000ea20008000a00 */
[----:B------:R-:W-:Y:S01]  /*1b80*/  R2UR UR4, R6 ;  /* 0x00000000060472ca */ /* 0x000fe200000e0000 */
[----:B-1----:R-:W-:Y:S01]  /*1b90*/  IMAD.MOV.U32 R19, RZ, RZ, 0xb580 ;  /* 0x0000b580ff137424 */ /* 0x002fe200078e00ff */
[----:B------:R-:W-:Y:S01]  /*1ba0*/  R2UR UR5, R7 ;  /* 0x00000000070572ca */ /* 0x000fe200000e0000 */
[----:B------:R-:W-:Y:S01]  /*1bb0*/  IMAD.U32 R15, R13, -0x80000000, RZ ;  /* 0x800000000d0f7824 */ /* 0x000fe200078e00ff */
[----:B------:R-:W-:Y:S01]  /*1bc0*/  R2UR UR19, R2 ;  /* 0x00000000021372ca */ /* 0x000fe200000e0000 */
[----:B------:R-:W-:Y:S01]  /*1bd0*/  UMOV UR6, 0x0 ;  /* 0x0000000000067882 */ /* 0x000fe20000000000 */
[----:B------:R-:W-:Y:S01]  /*1be0*/  UMOV UR7, 0x10000000 ;  /* 0x1000000000077882 */ /* 0x000fe20000000000 */
[----:B------:R-:W-:Y:S02]  /*1bf0*/  R2UR UR15, R0 ;  /* 0x00000000000f72ca */ /* 0x000fe400000e0000 */
[----:B------:R-:W-:Y:S02]  /*1c00*/  R2UR UR22, R9 ;  /* 0x00000000091672ca */ /* 0x000fe400000e0000 */
[C---:B------:R-:W-:Y:S02]  /*1c10*/  IADD3 R22, P0, PT, R16.reuse, 0xc0, RZ ;  /* 0x000000c010167810 */ /* 0x040fe40007f1e0ff */
[----:B------:R-:W-:Y:S02]  /*1c20*/  IADD3 R24, P1, PT, R16, 0x40, RZ ;  /* 0x0000004010187810 */ /* 0x000fe40007f3e0ff */
[----:B------:R-:W3:Y:S01]  /*1c30*/  LDG.E.CONSTANT R3, desc[UR4][R4.64] ;  /* 0x0000000404037981 */ /* 0x000ee2000c1e9900 */
[----:B------:R-:W-:Y:S01]  /*1c40*/  R2UR UR9, R8 ;  /* 0x00000000080972ca */ /* 0x000fe200000e0000 */
[--C-:B------:R-:W-:Y:S01]  /*1c50*/  IMAD.X R23, RZ, RZ, R17.reuse, P0 ;  /* 0x000000ffff177224 */ /* 0x100fe200000e0611 */
[----:B------:R-:W-:Y:S01]  /*1c60*/  R2UR UR18, R10 ;  /* 0x000000000a1272ca */ /* 0x000fe200000e0000 */
[----:B------:R-:W-:Y:S01]  /*1c70*/  IMAD.X R25, RZ, RZ, R17, P1 ;  /* 0x000000ffff197224 */ /* 0x000fe200008e0611 */
[----:B------:R-:W-:Y:S01]  /*1c80*/  R2UR UR30, R24 ;  /* 0x00000000181e72ca */ /* 0x000fe200000e0000 */
[----:B------:R-:W-:Y:S01]  /*1c90*/  UMOV UR14, UR19 ;  /* 0x00000013000e7c82 */ /* 0x000fe20008000000 */
[----:B------:R-:W-:Y:S02]  /*1ca0*/  R2UR UR26, R22 ;  /* 0x00000000161a72ca */ /* 0x000fe400000e0000 */
[----:B------:R-:W-:Y:S02]  /*1cb0*/  R2UR UR31, R25 ;  /* 0x00000000191f72ca */ /* 0x000fe400000e0000 */
[----:B------:R-:W-:Y:S03]  /*1cc0*/  R2UR UR27, R23 ;  /* 0x00000000171b72ca */ /* 0x000fe600000e0000 */
[----:B------:R-:W-:Y:S02]  /*1cd0*/  UIADD3 UR17, UPT, UPT, UR9, 0x31800, URZ ;  /* 0x0003180009117890 */ /* 0x000fe4000fffe0ff */
[----:B------:R-:W-:Y:S02]  /*1ce0*/  UIADD3 UR18, UPT, UPT, UR18, -0x100, URZ ;  /* 0xffffff0012127890 */ /* 0x000fe4000fffe0ff */
[----:B------:R-:W-:Y:S02]  /*1cf0*/  UIADD3 UR16, UPT, UPT, UR9, 0x4000, URZ ;  /* 0x0000400009107890 */ /* 0x000fe4000fffe0ff */
[----:B------:R-:W-:Y:S02]  /*1d00*/  UIADD3 UR8, UPT, UPT, UR9, 0x14000, URZ ;  /* 0x0001400009087890 */ /* 0x000fe4000fffe0ff */
[----:B------:R-:W-:Y:S02]  /*1d10*/  UIADD3 UR12, UPT, UPT, UR9, 0x30000, URZ ;  /* 0x00030000090c7890 */ /* 0x000fe4000fffe0ff */
[----:B------:R-:W-:Y:S01]  /*1d20*/  UIADD3 UR20, UPT, UPT, UR9, 0x30800, URZ ;  /* 0x0003080009147890 */ /* 0x000fe2000fffe0ff */
[----:B------:R-:W-:Y:S02]  /*1d30*/  UMOV UR10, UR18 ;  /* 0x00000012000a7c82 */ /* 0x000fe40008000000 */
[----:B------:R1:W-:Y:S01]  /*1d40*/  UTMALDG.2D [UR16], [UR30], desc[UR6] ;  /* 0x000006101e0075b4 */ /* 0x0003e20008009000 */
[----:B------:R-:W-:Y:S01]  /*1d50*/  UMOV UR9, UR17 ;  /* 0x0000001100097c82 */ /* 0x000fe20008000000 */
[----:B------:R-:W-:Y:S01]  /*1d60*/  UMOV UR13, UR17 ;  /* 0x00000011000d7c82 */ /* 0x000fe20008000000 */
[----:B------:R-:W-:Y:S01]  /*1d70*/  UMOV UR21, UR17 ;  /* 0x0000001100157c82 */ /* 0x000fe20008000000 */
[C---:B---3--:R-:W-:Y:S01]  /*1d80*/  IMAD.SHL.U32 R18, R3.reuse, 0x1000, RZ ;  /* 0x0000100003127824 */ /* 0x048fe200078e00ff */
[C---:B------:R-:W-:Y:S01]  /*1d90*/  ISETP.GT.AND P0, PT, R3.reuse, RZ, PT ;  /* 0x000000ff0300720c */ /* 0x040fe20003f04270 */
[----:B--2---:R-:W-:Y:S01]  /*1da0*/  UIADD3 UR28, UP2, UPT, UR24, 0x140, URZ ;  /* 0x00000140181c7890 */ /* 0x004fe2000ff5e0ff */
[----:B------:R-:W-:Y:S01]  /*1db0*/  R2UR UR4, R3 ;  /* 0x00000000030472ca */ /* 0x000fe200000e0000 */
[----:B------:R-:W-:Y:S01]  /*1dc0*/  UIADD3 UR24, UP1, UPT, UR24, 0x1c0, URZ ;  /* 0x000001c018187890 */ /* 0x000fe2000ff3e0ff */
[----:B------:R-:W-:Y:S01]  /*1dd0*/  SEL R18, R18, RZ, P0 ;  /* 0x000000ff12127207 */ /* 0x000fe20000000000 */
[----:B------:R-:W-:Y:S02]  /*1de0*/  UIADD3.X UR29, UPT, UPT, URZ, UR25, URZ, UP2, !UPT ;  /* 0x00000019ff1d7290 */ /* 0x000fe400097fe4ff */
[----:B------:R-:W-:Y:S02]  /*1df0*/  UIADD3.X UR25, UPT, UPT, URZ, UR25, URZ, UP1, !UPT ;  /* 0x00000019ff197290 */ /* 0x000fe40008ffe4ff */
[----:B------:R-:W-:Y:S05]  /*1e00*/  IMAD.IADD R18, R9, 0x1, R18 ;  /* 0x0000000109127824 */ /* 0x000fea00078e0212 */
[----:B------:R-:W-:Y:S01]  /*1e10*/  R2UR UR11, R18 ;  /* 0x00000000120b72ca */ /* 0x000fe200000e0000 */
[----:B------:R-:W-:Y:S04]  /*1e20*/  UISETP.LT.AND UP0, UPT, URZ, UR4, UPT ;  /* 0x00000004ff00728c */ /* 0x000fe8000bf01270 */
[----:B------:R-:W-:Y:S04]  /*1e30*/  USEL UR4, URZ, UR4, !UP0 ;  /* 0x00000004ff047287 */ /* 0x000fe8000c000000 */
[----:B------:R-:W-:Y:S04]  /*1e40*/  UIMAD UR23, UR4, 0xe, UR15 ;  /* 0x0000000e041778a4 */ /* 0x000fe8000f8e020f */
[----:B------:R1:W-:Y:S01]  /*1e50*/  UTMALDG.2D [UR8], [UR26], desc[UR6] ;  /* 0x000006081a0075b4 */ /* 0x0003e20008009000 */
[----:B------:R1:W-:Y:S04]  /*1e60*/  UTMALDG.2D [UR12], [UR28], desc[UR6] ;  /* 0x0000060c1c0075b4 */ /* 0x0003e80008009000 */
[----:B------:R1:W-:Y:S01]  /*1e70*/  UTMALDG.2D [UR20], [UR24], desc[UR6] ;  /* 0x00000614180075b4 */ /* 0x0003e20008009000 */
[----:B------:R1:W-:Y:S01]  /*1e80*/  SYNCS.ARRIVE.TRANS64 RZ, [R8+URZ+0x31800], R19 ;  /* 0x0318001308ff79a7 */ /* 0x0003e200080000ff */
[----:B------:R-:W2:Y:S02]  /*1e90*/  SYNCS.PHASECHK.TRANS64.TRYWAIT P0, [R8+URZ+0x31828], R15 ;  /* 0x0318280f080075a7 */ /* 0x000ea400080011ff */
[----:B-12---:R-:W-:Y:S05]  /*1ea0*/  @!P0 BRA `(.L_x_26) ;  /* 0x0000002400348947 */ /* 0x006fea0003800000 */
.L_x_70:
[----:B------:R-:W-:Y:S01]  /*1eb0*/  R2UR UR4, R8 ;  /* 0x00000000080472ca */ /* 0x000fe200000e0000 */
[----:B------:R-:W-:Y:S01]  /*1ec0*/  UMOV UR14, 0x0 ;  /* 0x00000000000e7882 */ /* 0x000fe20000000000 */
[----:B------:R-:W-:Y:S01]  /*1ed0*/  R2UR UR10, R10 ;  /* 0x000000000a0a72ca */ /* 0x000fe200000e0000 */
[----:B------:R-:W-:Y:S01]  /*1ee0*/  UMOV UR15, 0x10000000 ;  /* 0x10000000000f7882 */ /* 0x000fe20000000000 */
[----:B------:R-:W-:Y:S01]  /*1ef0*/  R2UR UR16, R24 ;  /* 0x00000000181072ca */ /* 0x000fe200000e0000 */
[----:B------:R-:W-:Y:S01]  /*1f00*/  IMAD.MOV.U32 R19, RZ, RZ, 0xb000 ;  /* 0x0000b000ff137424 */ /* 0x000fe200078e00ff */
[----:B------:R-:W-:Y:S02]  /*1f10*/  R2UR UR17, R25 ;  /* 0x00000000191172ca */ /* 0x000fe400000e0000 */
[----:B------:R-:W-:Y:S02]  /*1f20*/  R2UR UR11, R2 ;  /* 0x00000000020b72ca */ /* 0x000fe400000e0000 */
[----:B------:R-:W-:Y:S02]  /*1f30*/  R2UR UR12, R22 ;  /* 0x00000000160c72ca */ /* 0x000fe400000e0000 */
[----:B------:R-:W-:Y:S01]  /*1f40*/  R2UR UR13, R23 ;  /* 0x00000000170d72ca */ /* 0x000fe200000e0000 */
[----:B------:R-:W-:Y:S01]  /*1f50*/  UIADD3 UR9, UPT, UPT, UR4, 0x31808, URZ ;  /* 0x0003180804097890 */ /* 0x000fe2000fffe0ff */
[----:B------:R-:W-:Y:S01]  /*1f60*/  R2UR UR7, R18 ;  /* 0x00000000120772ca */ /* 0x000fe200000e0000 */
[----:B------:R-:W-:Y:S02]  /*1f70*/  UIADD3 UR10, UPT, UPT, UR10, -0x80, URZ ;  /* 0xffffff800a0a7890 */ /* 0x000fe4000fffe0ff */
[----:B------:R-:W-:Y:S02]  /*1f80*/  UIADD3 UR8, UPT, UPT, UR4, 0x8000, URZ ;  /* 0x0000800004087890 */ /* 0x000fe4000fffe0ff */
[----:B------:R-:W-:Y:S01]  /*1f90*/  UIADD3 UR4, UPT, UPT, UR4, 0x1b000, URZ ;  /* 0x0001b00004047890 */ /* 0x000fe2000fffe0ff */
[----:B------:R-:W-:Y:S02]  /*1fa0*/  UMOV UR5, UR9 ;  /* 0x0000000900057c82 */ /* 0x000fe40008000000 */
[----:B------:R-:W-:Y:S04]  /*1fb0*/  UMOV UR6, UR10 ;  /* 0x0000000a00067c82 */ /* 0x000fe80008000000 */
[----:B------:R2:W-:Y:S02]  /*1fc0*/  UTMALDG.2D [UR8], [UR16], desc[UR14] ;  /* 0x00000e08100075b4 */ /* 0x0005e40008009000 */
[----:B------:R2:W-:Y:S01]  /*1fd0*/  UTMALDG.2D [UR4], [UR12], desc[UR14] ;  /* 0x00000e040c0075b4 */ /* 0x0005e20008009000 */
[----:B------:R2:W-:Y:S01]  /*1fe0*/  SYNCS.ARRIVE.TRANS64 RZ, [R8+URZ+0x31808], R19 ;  /* 0x0318081308ff79a7 */ /* 0x0005e200080000ff */
[----:B------:R-:W3:Y:S02]  /*1ff0*/  SYNCS.PHASECHK.TRANS64.TRYWAIT P0, [R8+URZ+0x31830], R15 ;  /* 0x0318300f080075a7 */ /* 0x000ee400080011ff */
[----:B--23--:R-:W-:Y:S05]  /*2000*/  @!P0 BRA `(.L_x_27) ;  /* 0x0000002000f88947 */ /* 0x00cfea0003800000 */
.L_x_72:
[----:B------:R-:W-:Y:S01]  /*2010*/  R2UR UR4, R8 ;  /* 0x00000000080472ca */ /* 0x000fe200000e0000 */
[----:B------:R-:W-:Y:S01]  /*2020*/  UMOV UR14, 0x0 ;  /* 0x00000000000e7882 */ /* 0x000fe20000000000 */
[----:B------:R-:W-:Y:S01]  /*2030*/  R2UR UR10, R10 ;  /* 0x000000000a0a72ca */ /* 0x000fe200000e0000 */
[----:B------:R-:W-:Y:S01]  /*2040*/  UMOV UR15, 0x10000000 ;  /* 0x10000000000f7882 */ /* 0x000fe20000000000 */
[----:B------:R-:W-:Y:S01]  /*2050*/  R2UR UR16, R24 ;  /* 0x00000000181072ca */ /* 0x000fe200000e0000 */
[----:B------:R-:W-:Y:S01]  /*2060*/  VIADD R3, R10, 0x80 ;  /* 0x000000800a037836 */ /* 0x000fe20000000000 */
[----:B------:R-:W-:Y:S02]  /*2070*/  R2UR UR17, R25 ;  /* 0x00000000191172ca */ /* 0x000fe400000e0000 */
[----:B------:R-:W-:Y:S02]  /*2080*/  R2UR UR11, R2 ;  /* 0x00000000020b72ca */ /* 0x000fe400000e0000 */
[----:B------:R-:W-:Y:S02]  /*2090*/  R2UR UR12, R22 ;  /* 0x00000000160c72ca */ /* 0x000fe400000e0000 */
[----:B------:R-:W-:Y:S01]  /*20a0*/  R2UR UR13, R23 ;  /* 0x00000000170d72ca */ /* 0x000fe200000e0000 */
[----:B------:R-:W-:Y:S01]  /*20b0*/  UIADD3 UR9, UPT, UPT, UR4, 0x31810, URZ ;  /* 0x0003181004097890 */ /* 0x000fe2000fffe0ff */
[----:B------:R-:W-:Y:S01]  /*20c0*/  R2UR UR7, R18 ;  /* 0x00000000120772ca */ /* 0x000fe200000e0000 */
[----:B------:R-:W-:Y:S02]  /*20d0*/  UIADD3 UR8, UPT, UPT, UR4, 0xc000, URZ ;  /* 0x0000c00004087890 */ /* 0x000fe4000fffe0ff */
[----:B------:R-:W-:Y:S01]  /*20e0*/  UIADD3 UR4, UPT, UPT, UR4, 0x22000, URZ ;  /* 0x0002200004047890 */ /* 0x000fe2000fffe0ff */
[----:B------:R-:W-:Y:S02]  /*20f0*/  UMOV UR6, UR10 ;  /* 0x0000000a00067c82 */ /* 0x000fe40008000000 */
[----:B------:R-:W-:Y:S04]  /*2100*/  UMOV UR5, UR9 ;  /* 0x0000000900057c82 */ /* 0x000fe80008000000 */
[----:B------:R2:W-:Y:S03]  /*2110*/  UTMALDG.2D [UR8], [UR16], desc[UR14] ;  /* 0x00000e08100075b4 */ /* 0x0005e60008009000 */
[----:B------:R2:W-:Y:S01]  /*2120*/  UTMALDG.2D [UR4], [UR12], desc[UR14] ;  /* 0x00000e040c0075b4 */ /* 0x0005e20008009000 */
[----:B------:R2:W-:Y:S01]  /*2130*/  SYNCS.ARRIVE.TRANS64 RZ, [R8+URZ+0x31810], R19 ;  /* 0x0318101308ff79a7 */ /* 0x0005e200080000ff */
[----:B------:R-:W3:Y:S02]  /*2140*/  SYNCS.PHASECHK.TRANS64.TRYWAIT P0, [R8+URZ+0x31838], R15 ;  /* 0x0318380f080075a7 */ /* 0x000ee400080011ff */
[----:B--23--:R-:W-:Y:S05]  /*2150*/  @!P0 BRA `(.L_x_28) ;  /* 0x0000002000c08947 */ /* 0x00cfea0003800000 */
.L_x_74:
[----:B------:R-:W-:Y:S01]  /*2160*/  R2UR UR4, R8 ;  /* 0x00000000080472ca */ /* 0x000fe200000e0000 */
[----:B------:R-:W-:Y:S01]  /*2170*/  UMOV UR14, 0x0 ;  /* 0x00000000000e7882 */ /* 0x000fe20000000000 */
[----:B------:R-:W-:Y:S01]  /*2180*/  R2UR UR16, R24 ;  /* 0x00000000181072ca */ /* 0x000fe200000e0000 */
[----:B------:R-:W-:Y:S01]  /*2190*/  UMOV UR15, 0x10000000 ;  /* 0x10000000000f7882 */ /* 0x000fe20000000000 */
[----:B------:R-:W-:Y:S01]  /*21a0*/  R2UR UR17, R25 ;  /* 0x00000000191172ca */ /* 0x000fe200000e0000 */
[----:B------:R-:W-:Y:S01]  /*21b0*/  VIADD R10, R10, 0x200 ;  /* 0x000002000a0a7836 */ /* 0x000fe20000000000 */
[----:B------:R-:W-:Y:S01]  /*21c0*/  R2UR UR10, R3 ;  /* 0x00000000030a72ca */ /* 0x000fe200000e0000 */
[----:B------:R-:W-:Y:S01]  /*21d0*/  VIADD R0, R0, 0x1 ;  /* 0x0000000100007836 */ /* 0x000fe20000000000 */
[----:B------:R-:W-:Y:S02]  /*21e0*/  R2UR UR11, R2 ;  /* 0x00000000020b72ca */ /* 0x000fe400000e0000 */
[----:B------:R-:W-:Y:S02]  /*21f0*/  R2UR UR12, R22 ;  /* 0x00000000160c72ca */ /* 0x000fe400000e0000 */
[----:B------:R-:W-:Y:S01]  /*2200*/  R2UR UR13, R23 ;  /* 0x00000000170d72ca */ /* 0x000fe200000e0000 */
[----:B------:R-:W-:Y:S01]  /*2210*/  UIADD3 UR9, UPT, UPT, UR4, 0x31818, URZ ;  /* 0x0003181804097890 */ /* 0x000fe2000fffe0ff */
[----:B------:R-:W-:Y:S01]  /*2220*/  R2UR UR7, R18 ;  /* 0x00000000120772ca */ /* 0x000fe200000e0000 */
[----:B------:R-:W-:Y:S01]  /*2230*/  UIADD3 UR8, UPT, UPT, UR4, 0x10000, URZ ;  /* 0x0001000004087890 */ /* 0x000fe2000fffe0ff */
[----:B------:R-:W-:Y:S01]  /*2240*/  ISETP.NE.AND P0, PT, R10, 0x1d00, PT ;  /* 0x00001d000a00780c */ /* 0x000fe20003f05270 */
[----:B------:R-:W-:Y:S02]  /*2250*/  UIADD3 UR4, UPT, UPT, UR4, 0x29000, URZ ;  /* 0x0002900004047890 */ /* 0x000fe4000fffe0ff */
[----:B------:R-:W-:Y:S01]  /*2260*/  UMOV UR6, UR10 ;  /* 0x0000000a00067c82 */ /* 0x000fe20008000000 */
[----:B------:R-:W-:Y:S04]  /*2270*/  UMOV UR5, UR9 ;  /* 0x0000000900057c82 */ /* 0x000fe80008000000 */
[----:B------:R2:W-:Y:S03]  /*2280*/  UTMALDG.2D [UR8], [UR16], desc[UR14] ;  /* 0x00000e08100075b4 */ /* 0x0005e60008009000 */
[----:B------:R2:W-:Y:S01]  /*2290*/  UTMALDG.2D [UR4], [UR12], desc[UR14] ;  /* 0x00000e040c0075b4 */ /* 0x0005e20008009000 */
[----:B------:R2:W-:Y:S01]  /*22a0*/  SYNCS.ARRIVE.TRANS64 RZ, [R8+URZ+0x31818], R19 ;  /* 0x0318181308ff79a7 */ /* 0x0005e200080000ff */
[----:B------:R-:W-:Y:S05]  /*22b0*/  @P0 BRA `(.L_x_29) ;  /* 0xfffffff800180947 */ /* 0x000fea000383ffff */
[----:B------:R-:W-:-:S13]  /*22c0*/  ISETP.NE.AND P0, PT, R14, R11, PT ;  /* 0x0000000b0e00720c */ /* 0x000fda0003f05270 */
[----:B--2---:R-:W-:Y:S05]  /*22d0*/  @!P0 EXIT ;  /* 0x000000000000894d */ /* 0x004fea0003800000 */
[----:B------:R-:W-:-:S05]  /*22e0*/  IADD3 R14, PT, PT, R14, 0x1, RZ ;  /* 0x000000010e0e7810 */ /* 0x000fca0007ffe0ff */
[----:B------:R-:W-:Y:S01]  /*22f0*/  IMAD R0, R14, 0x98, R12 ;  /* 0x000000980e007824 */ /* 0x000fe200078e020c */
[----:B------:R-:W-:Y:S06]  /*2300*/  BRA `(.L_x_30) ;  /* 0xfffffff4009c7947 */ /* 0x000fec000383ffff */
.L_x_13:
[----:B------:R-:W-:-:S04]  /*2310*/  LOP3.LUT R0, R3, 0xfffffffc, RZ, 0xc0, !PT ;  /* 0xfffffffc03007812 */ /* 0x000fc800078ec0ff */
[----:B------:R-:W-:-:S13]  /*2320*/  ISETP.NE.AND P0, PT, R0, 0x4, PT ;  /* 0x000000040000780c */ /* 0x000fda0003f05270 */
[----:B-1----:R-:W-:Y:S05]  /*2330*/  @P0 EXIT ;  /* 0x000000000000094d */ /* 0x002fea0003800000 */
[----:B------:R-:W1:Y:S01]  /*2340*/  S2R R0, SR_CgaCtaId ;  /* 0x0000000000007919 */ /* 0x000e620000008800 */
[----:B------:R-:W-:-:S04]  /*2350*/  MOV R7, 0x400 ;  /* 0x0000040000077802 */ /* 0x000fc80000000f00 */
[----:B-1----:R-:W-:-:S05]  /*2360*/  LEA R0, R0, R7, 0x18 ;  /* 0x0000000700007211 */ /* 0x002fca00078ec0ff */
[----:B------:R-:W1:Y:S02]  /*2370*/  LDS R2, [R0+0x31880] ;  /* 0x0318800000027984 */ /* 0x000e640000000800 */
[----:B-1----:R-:W-:-:S13]  /*2380*/  ISETP.NE.AND P0, PT, R2, RZ, PT ;  /* 0x000000ff0200720c */ /* 0x002fda0003f05270 */
[----:B------:R-:W-:Y:S05]  /*2390*/  @!P0 BRA `(.L_x_31) ;  /* 0x0000000000048947 */ /* 0x000fea0003800000 */
[----:B------:R-:W-:Y:S05]  /*23a0*/  BPT.TRAP 0x1 ;  /* 0x000000040000795c */ /* 0x000fea0000300000 */
.L_x_31:
[----:B------:R-:W1:Y:S01]  /*23b0*/  S2UR UR4, SR_CTAID.X ;  /* 0x00000000000479c3 */ /* 0x000e620000002500 */
[----:B------:R-:W-:Y:S02]  /*23c0*/  IADD3 R3, PT, PT, R3, -0x4, RZ ;  /* 0xfffffffc03037810 */ /* 0x000fe40007ffe0ff */
[----:B-1----:R-:W-:-:S13]  /*23d0*/  ISETP.LE.U32.AND P0, PT, R5, UR4, PT ;  /* 0x0000000405007c0c */ /* 0x002fda000bf03070 */
[----:B------:R-:W-:Y:S05]  /*23e0*/  @P0 BRA `(.L_x_32) ;  /* 0x0000001800d40947 */ /* 0x000fea0003800000 */
[----:B------:R-:W-:Y:S02]  /*23f0*/  IMAD.U32 R31, RZ, RZ, UR4 ;  /* 0x00000004ff1f7e24 */ /* 0x000fe4000f8e00ff */
[----:B------:R-:W-:Y:S02]  /*2400*/  IMAD.SHL.U32 R21, R21, 0x4, RZ ;  /* 0x0000000415157824 */ /* 0x000fe400078e00ff */
[----:B------:R-:W-:Y:S01]  /*2410*/  IMAD.SHL.U32 R30, R3, 0x800, RZ ;  /* 0x00000800031e7824 */ /* 0x000fe200078e00ff */
[----:B------:R-:W-:Y:S01]  /*2420*/  LOP3.LUT R22, RZ, R31, RZ, 0x33, !PT ;  /* 0x0000001fff167212 */ /* 0x000fe200078e33ff */
[C---:B------:R-:W-:Y:S01]  /*2430*/  VIADD R27, R21.reuse, 0x1 ;  /* 0x00000001151b7836 */ /* 0x040fe20000000000 */
[----:B------:R-:W-:Y:S01]  /*2440*/  SHF.R.U32.HI R29, RZ, 0x3, R21 ;  /* 0x00000003ff1d7819 */ /* 0x000fe20000011615 */
[----:B------:R-:W-:Y:S01]  /*2450*/  IMAD.MOV.U32 R23, RZ, RZ, RZ ;  /* 0x000000ffff177224 */ /* 0x000fe200078e00ff */
[----:B------:R-:W-:Y:S01]  /*2460*/  IADD3 R25, PT, PT, R21, 0x3, RZ ;  /* 0x0000000315197810 */ /* 0x000fe20007ffe0ff */
[----:B------:R-:W-:Y:S01]  /*2470*/  IMAD.IADD R22, R5, 0x1, R22 ;  /* 0x0000000105167824 */ /* 0x000fe200078e0216 */
[----:B------:R-:W-:Y:S01]  /*2480*/  LOP3.LUT R2, R29, 0x3, RZ, 0xc0, !PT ;  /* 0x000000031d027812 */ /* 0x000fe200078ec0ff */
[----:B------:R-:W-:Y:S01]  /*2490*/  VIADD R5, R21, 0x2 ;  /* 0x0000000215057836 */ /* 0x000fe20000000000 */
[----:B------:R-:W-:-:S02]  /*24a0*/  PRMT R24, R31, 0x7610, R24 ;  /* 0x000076101f187816 */ /* 0x000fc40000000018 */
[----:B------:R-:W-:Y:S02]  /*24b0*/  SHF.R.U32.HI R22, RZ, 0x3, R22 ;  /* 0x00000003ff167819 */ /* 0x000fe40000011616 */
[C---:B------:R-:W-:Y:S02]  /*24c0*/  LOP3.LUT R28, R2.reuse, 0x4, R21, 0xf8, !PT ;  /* 0x00000004021c7812 */ /* 0x040fe400078ef815 */
[----:B------:R-:W-:Y:S01]  /*24d0*/  LOP3.LUT R27, R2, 0x5, R27, 0x78, !PT ;  /* 0x00000005021b7812 */ /* 0x000fe200078e781b */
[----:B------:R-:W-:Y:S01]  /*24e0*/  IMAD.HI.U32 R22, R22, 0x1af286bd, RZ ;  /* 0x1af286bd16167827 */ /* 0x000fe200078e00ff */
[C---:B------:R-:W-:Y:S02]  /*24f0*/  LOP3.LUT R26, R2.reuse, 0x6, R5, 0x78, !PT ;  /* 0x00000006021a7812 */ /* 0x040fe400078e7805 */
[----:B------:R-:W-:Y:S02]  /*2500*/  LOP3.LUT R25, R2, 0x7, R25, 0x78, !PT ;  /* 0x0000000702197812 */ /* 0x000fe400078e7819 */
[----:B------:R-:W-:-:S02]  /*2510*/  SHF.R.U32.HI R22, RZ, 0x1, R22 ;  /* 0x00000001ff167819 */ /* 0x000fc40000011616 */
[----:B------:R-:W-:-:S03]  /*2520*/  MOV R21, 0xffffffff ;  /* 0xffffffff00157802 */ /* 0x000fc60000000f00 */
[----:B------:R-:W-:-:S07]  /*2530*/  IMAD.MOV R22, RZ, RZ, -R22 ;  /* 0x000000ffff167224 */ /* 0x000fce00078e0a16 */
.L_x_55:
[----:B------:R-:W-:Y:S01]  /*2540*/  VIADD R21, R21, 0x1 ;  /* 0x0000000115157836 */ /* 0x000fe20000000000 */
[----:B------:R-:W-:Y:S05]  /*2550*/  YIELD ;  /* 0x0000000000007946 */ /* 0x000fea0003800000 */
[----:B--2---:R-:W-:Y:S01]  /*2560*/  IMAD.SHL.U32 R5, R21, 0x8, RZ ;  /* 0x0000000815057824 */ /* 0x004fe200078e00ff */
[----:B------:R-:W-:Y:S01]  /*2570*/  SHF.R.U32.HI R7, RZ, 0x1, R21 ;  /* 0x00000001ff077819 */ /* 0x000fe20000011615 */
[----:B------:R-:W-:Y:S01]  /*2580*/  VIADD R22, R22, 0x1 ;  /* 0x0000000116167836 */ /* 0x000fe20000000000 */
[----:B------:R-:W-:Y:S02]  /*2590*/  SHF.R.U32.HI R39, RZ, 0x4, R31 ;  /* 0x00000004ff277819 */ /* 0x000fe4000001161f */
[----:B------:R-:W-:-:S02]  /*25a0*/  LOP3.LUT R5, R5, 0x8, RZ, 0xc0, !PT ;  /* 0x0000000805057812 */ /* 0x000fc400078ec0ff */
[----:B------:R-:W-:Y:S01]  /*25b0*/  LOP3.LUT R7, R7, 0x1, RZ, 0xc0, !PT ;  /* 0x0000000107077812 */ /* 0x000fe200078ec0ff */
[----:B------:R-:W-:Y:S01]  /*25c0*/  IMAD.HI.U32 R39, R39, 0xd79435f, RZ ;  /* 0x0d79435f27277827 */ /* 0x000fe200078e00ff */
[----:B------:R-:W-:Y:S02]  /*25d0*/  ISETP.NE.AND P1, PT, R3, RZ, PT ;  /* 0x000000ff0300720c */ /* 0x000fe40003f25270 */
[----:B------:R-:W-:Y:S01]  /*25e0*/  SHF.L.U32 R7, R7, 0x1f, RZ ;  /* 0x0000001f07077819 */ /* 0x000fe200000006ff */
[----:B------:R-:W-:Y:S01]  /*25f0*/  IMAD.IADD R2, R0, 0x1, R5 ;  /* 0x0000000100027824 */ /* 0x000fe200078e0205 */
[C---:B------:R-:W-:Y:S01]  /*2600*/  PRMT R4, R39.reuse, 0x9910, RZ ;  /* 0x0000991027047816 */ /* 0x040fe200000000ff */
[----:B------:R-:W-:Y:S01]  /*2610*/  IMAD R35, R39, -0x10, R20 ;  /* 0xfffffff027237824 */ /* 0x000fe200078e0214 */
[----:B------:R-:W-:Y:S01]  /*2620*/  ISETP.NE.AND P0, PT, R22, 0x1, PT ;  /* 0x000000011600780c */ /* 0x000fe20003f05270 */
[----:B------:R-:W1:Y:S02]  /*2630*/  SYNCS.PHASECHK.TRANS64.TRYWAIT P2, [R2+URZ+0x31860], R7 ;  /* 0x03186007020075a7 */ /* 0x000e6400080411ff */
[----:B------:R-:W-:-:S05]  /*2640*/  IMAD R4, R4, 0x130, RZ ;  /* 0x0000013004047824 */ /* 0x000fca00078e02ff */
[----:B------:R-:W-:-:S04]  /*2650*/  IADD3 R5, PT, PT, RZ, -R4, RZ ;  /* 0x80000004ff057210 */ /* 0x000fc80007ffe0ff */
[----:B------:R-:W-:Y:S01]  /*2660*/  PRMT R5, R5, 0x7710, RZ ;  /* 0x0000771005057816 */ /* 0x000fe200000000ff */
[----:B-1----:R-:W-:Y:S06]  /*2670*/  @!P2 BRA `(.L_x_33) ;  /* 0x0000001c0094a947 */ /* 0x002fec0003800000 */
.L_x_76:
[----:B------:R-:W-:Y:S01]  /*2680*/  NOP ;  /* 0x0000000000007918 */ /* 0x000fe20000000000 */
[----:B------:R-:W-:Y:S01]  /*2690*/  LOP3.LUT R6, R21, 0x1, RZ, 0xc0, !PT ;  /* 0x0000000115067812 */ /* 0x000fe200078ec0ff */
[----:B------:R-:W-:Y:S01]  /*26a0*/  IMAD.IADD R38, R5, 0x1, R24 ;  /* 0x0000000105267824 */ /* 0x000fe200078e0218 */
[----:B------:R-:W-:Y:S01]  /*26b0*/  VIMNMX.U32 R35, PT, PT, R35, 0x10, PT ;  /* 0x0000001023237848 */ /* 0x000fe20003fe0000 */
[----:B------:R-:W-:Y:S06]  /*26c0*/  @P1 BRA `(.L_x_34) ;  /* 0x0000000000041947 */ /* 0x000fec0003800000 */
[----:B------:R-:W-:-:S04]  /*26d0*/  DEPBAR.LE SB0, 0x1 ;  /* 0x000080400000791a */ /* 0x000fc80000000000 */
.L_x_34:
[----:B------:R-:W-:Y:S02]  /*26e0*/  LOP3.LUT R8, R38, 0xffff, RZ, 0xc0, !PT ;  /* 0x0000ffff26087812 */ /* 0x000fe400078ec0ff */
[----:B------:R-:W-:Y:S02]  /*26f0*/  MOV R4, 0x2710 ;  /* 0x0000271000047802 */ /* 0x000fe40000000f00 */
[----:B-1----:R-:W-:Y:S05]  /*2700*/  CALL.REL.NOINC `($__internal_3_$__cuda_sm20_div_u16) ;  /* 0x0000001c00ac7944 */ /* 0x002fea0003c00000 */
[----:B------:R-:W-:Y:S05]  /*2710*/  WARPSYNC.ALL ;  /* 0x0000000000007948 */ /* 0x000fea0003800000 */
[----:B------:R-:W-:Y:S01]  /*2720*/  NOP ;  /* 0x0000000000007918 */ /* 0x000fe20000000000 */
[----:B------:R-:W-:Y:S02]  /*2730*/  ISETP.NE.AND P1, PT, R3, RZ, PT ;  /* 0x000000ff0300720c */ /* 0x000fe40003f25270 */
[----:B------:R-:W-:Y:S01]  /*2740*/  R2UR UR7, R6 ;  /* 0x00000000060772ca */ /* 0x000fe200000e0000 */
[----:B------:R-:W-:Y:S01]  /*2750*/  BAR.SYNC.DEFER_BLOCKING 0x8, 0x80 ;  /* 0x0202000000007b1d */ /* 0x000fe20000010000 */
[----:B------:R-:W-:Y:S01]  /*2760*/  IMAD R32, R23, 0x2000, R30 ;  /* 0x0000200017207824 */ /* 0x000fe200078e021e */
[----:B------:R-:W-:-:S03]  /*2770*/  PRMT R40, R36, 0x9910, RZ ;  /* 0x0000991024287816 */ /* 0x000fc600000000ff */
[----:B------:R-:W-:-:S04]  /*2780*/  IMAD R37, R29, 0x80, R32 ;  /* 0x000000801d257824 */ /* 0x000fc800078e0220 */
[----:B------:R-:W-:-:S03]  /*2790*/  IMAD R33, R28, 0x10, R37 ;  /* 0x000000101c217824 */ /* 0x000fc600078e0225 */
[----:B------:R-:W-:-:S09]  /*27a0*/  UIMAD UR7, UR7, 0xe0, URZ ;  /* 0x000000e0070778a4 */ /* 0x000fd2000f8e02ff */
[----:B------:R-:W1:Y:S01]  /*27b0*/  LDTM.x8 R12, tmem[UR7] ;  /* 0x00000007000c79ee */ /* 0x000e6200081c0000 */
[----:B------:R-:W-:Y:S01]  /*27c0*/  NOP ;  /* 0x0000000000007918 */ /* 0x000fe20000000000 */
[----:B-1----:R-:W1:Y:S01]  /*27d0*/  LDTM.x8 R4, tmem[UR7+0x8] ;  /* 0x00000807000479ee */ /* 0x002e6200081c0000 */
[----:B------:R-:W-:Y:S02]  /*27e0*/  F2FP.BF16.F32.PACK_AB R12, R13, R12 ;  /* 0x0000000c0d0c723e */ /* 0x000fe400000010ff */
[----:B------:R-:W-:Y:S02]  /*27f0*/  F2FP.BF16.F32.PACK_AB R13, R15, R14 ;  /* 0x0000000e0f0d723e */ /* 0x000fe400000010ff */
[----:B------:R-:W-:Y:S01]  /*2800*/  F2FP.BF16.F32.PACK_AB R14, R17, R16 ;  /* 0x00000010110e723e */ /* 0x000fe200000010ff */
[C---:B------:R-:W-:Y:S01]  /*2810*/  IMAD.IADD R16, R0.reuse, 0x1, R33 ;  /* 0x0000000100107824 */ /* 0x040fe200078e0221 */
[----:B------:R-:W-:Y:S02]  /*2820*/  F2FP.BF16.F32.PACK_AB R15, R19, R18 ;  /* 0x00000012130f723e */ /* 0x000fe400000010ff */
[----:B-1----:R-:W-:Y:S01]  /*2830*/  F2FP.BF16.F32.PACK_AB R33, R7, R6 ;  /* 0x000000060721723e */ /* 0x002fe200000010ff */
[----:B------:R-:W-:Y:S01]  /*2840*/  IMAD R7, R27, 0x10, R37 ;  /* 0x000000101b077824 */ /* 0x000fe200078e0225 */
[----:B------:R-:W-:Y:S01]  /*2850*/  F2FP.BF16.F32.PACK_AB R32, R5, R4 ;  /* 0x000000040520723e */ /* 0x000fe200000010ff */
[----:B------:R1:W-:Y:S01]  /*2860*/  STS.128 [R16], R12 ;  /* 0x0000000c10007388 */ /* 0x0003e20000000c00 */
[----:B------:R-:W-:Y:S01]  /*2870*/  PRMT R5, R35, 0x9910, RZ ;  /* 0x0000991023057816 */ /* 0x000fe200000000ff */
[----:B------:R-:W-:Y:S01]  /*2880*/  NOP ;  /* 0x0000000000007918 */ /* 0x000fe20000000000 */
[----:B------:R-:W-:Y:S01]  /*2890*/  F2FP.BF16.F32.PACK_AB R34, R9, R8 ;  /* 0x000000080922723e */ /* 0x000fe200000010ff */
[----:B------:R-:W-:Y:S01]  /*28a0*/  IMAD.IADD R42, R0, 0x1, R7 ;  /* 0x00000001002a7824 */ /* 0x000fe200078e0207 */
[----:B------:R-:W-:Y:S01]  /*28b0*/  F2FP.BF16.F32.PACK_AB R35, R11, R10 ;  /* 0x0000000a0b23723e */ /* 0x000fe200000010ff */
[----:B------:R-:W-:-:S04]  /*28c0*/  IMAD R40, R40, R5, RZ ;  /* 0x0000000528287224 */ /* 0x000fc800078e02ff */
[----:B------:R2:W-:Y:S01]  /*28d0*/  STS.128 [R42], R32 ;  /* 0x000000202a007388 */ /* 0x0005e20000000c00 */
[----:B------:R-:W-:-:S05]  /*28e0*/  IMAD.MOV R40, RZ, RZ, -R40 ;  /* 0x000000ffff287224 */ /* 0x000fca00078e0a28 */
[----:B------:R-:W-:-:S05]  /*28f0*/  PRMT R41, R40, 0x7710, RZ ;  /* 0x0000771028297816 */ /* 0x000fca00000000ff */
[----:B------:R-:W-:-:S05]  /*2900*/  IMAD.IADD R38, R38, 0x1, R41 ;  /* 0x0000000126267824 */ /* 0x000fca00078e0229 */
[----:B------:R-:W-:Y:S01]  /*2910*/  LOP3.LUT R38, R38, 0xffff, RZ, 0xc0, !PT ;  /* 0x0000ffff26267812 */ /* 0x000fe200078ec0ff */
[----:B-1----:R-:W1:Y:S01]  /*2920*/  LDTM.x8 R12, tmem[UR7+0x10] ;  /* 0x00001007000c79ee */ /* 0x002e6200081c0000 */
[----:B------:R-:W-:Y:S01]  /*2930*/  NOP ;  /* 0x0000000000007918 */ /* 0x000fe20000000000 */
[----:B-1----:R-:W1:Y:S02]  /*2940*/  LDTM.x8 R4, tmem[UR7+0x18] ;  /* 0x00001807000479ee */ /* 0x002e6400081c0000 */
[----:B------:R-:W-:Y:S01]  /*2950*/  IMAD R39, R39, 0x10, R38 ;  /* 0x0000001027277824 */ /* 0x000fe200078e0226 */
[----:B--2---:R-:W-:-:S03]  /*2960*/  LOP3.LUT R32, R36, 0xffff, RZ, 0xc0, !PT ;  /* 0x0000ffff24207812 */ /* 0x004fc600078ec0ff */
[----:B------:R-:W-:Y:S02]  /*2970*/  IMAD.SHL.U32 R33, R39, 0x80, RZ ;  /* 0x0000008027217824 */ /* 0x000fe400078e00ff */
[----:B------:R-:W-:Y:S01]  /*2980*/  IMAD R32, R32, 0xe0, RZ ;  /* 0x000000e020207824 */ /* 0x000fe200078e02ff */
[----:B------:R-:W-:Y:S02]  /*2990*/  F2FP.BF16.F32.PACK_AB R12, R13, R12 ;  /* 0x0000000c0d0c723e */ /* 0x000fe400000010ff */
[----:B------:R-:W-:Y:S02]  /*29a0*/  F2FP.BF16.F32.PACK_AB R13, R15, R14 ;  /* 0x0000000e0f0d723e */ /* 0x000fe400000010ff */
[----:B------:R-:W-:Y:S01]  /*29b0*/  F2FP.BF16.F32.PACK_AB R14, R17, R16 ;  /* 0x00000010110e723e */ /* 0x000fe200000010ff */
[--C-:B------:R-:W-:Y:S01]  /*29c0*/  IMAD R17, R26, 0x10, R37.reuse ;  /* 0x000000101a117824 */ /* 0x100fe200078e0225 */
[----:B------:R-:W-:Y:S01]  /*29d0*/  F2FP.BF16.F32.PACK_AB R15, R19, R18 ;  /* 0x00000012130f723e */ /* 0x000fe200000010ff */
[----:B------:R-:W-:Y:S01]  /*29e0*/  IMAD R37, R25, 0x10, R37 ;  /* 0x0000001019257824 */ /* 0x000fe200078e0225 */
[----:B-1----:R-:W-:Y:S01]  /*29f0*/  F2FP.BF16.F32.PACK_AB R4, R5, R4 ;  /* 0x000000040504723e */ /* 0x002fe200000010ff */
[C---:B------:R-:W-:Y:S01]  /*2a00*/  IMAD.IADD R17, R0.reuse, 0x1, R17 ;  /* 0x0000000100117824 */ /* 0x040fe200078e0211 */
[----:B------:R-:W-:Y:S01]  /*2a10*/  F2FP.BF16.F32.PACK_AB R5, R7, R6 ;  /* 0x000000060705723e */ /* 0x000fe200000010ff */
[----:B------:R-:W-:Y:S01]  /*2a20*/  IMAD.IADD R37, R0, 0x1, R37 ;  /* 0x0000000100257824 */ /* 0x000fe200078e0225 */
[----:B------:R-:W-:-:S02]  /*2a30*/  F2FP.BF16.F32.PACK_AB R6, R9, R8 ;  /* 0x000000080906723e */ /* 0x000fc400000010ff */
[----:B------:R-:W-:Y:S01]  /*2a40*/  F2FP.BF16.F32.PACK_AB R7, R11, R10 ;  /* 0x0000000a0b07723e */ /* 0x000fe200000010ff */
[----:B------:R1:W-:Y:S01]  /*2a50*/  STS.128 [R17], R12 ;  /* 0x0000000c11007388 */ /* 0x0003e20000000c00 */
[----:B------:R-:W-:-:S03]  /*2a60*/  NOP ;  /* 0x0000000000007918 */ /* 0x000fc60000000000 */
[----:B------:R1:W-:Y:S01]  /*2a70*/  STS.128 [R37], R4 ;  /* 0x0000000425007388 */ /* 0x0003e20000000c00 */
[----:B------:R2:W-:Y:S06]  /*2a80*/  MEMBAR.ALL.CTA ;  /* 0x0000000000007992 */ /* 0x0005ec0000008000 */
[----:B--2---:R-:W2:Y:S02]  /*2a90*/  FENCE.VIEW.ASYNC.S ;  /* 0x00000000000073c6 */ /* 0x004ea40000000000 */
[----:B--2---:R-:W-:Y:S06]  /*2aa0*/  BAR.SYNC.DEFER_BLOCKING 0x8, 0x80 ;  /* 0x0202000000007b1d */ /* 0x004fec0000010000 */
[----:B------:R-:W-:Y:S05]  /*2ab0*/  @P1 BRA `(.L_x_35) ;  /* 0x0000000000381947 */ /* 0x000fea0003800000 */
[----:B------:R-:W-:Y:S01]  /*2ac0*/  ELECT P2, URZ, PT ;  /* 0x0000000000ff782f */ /* 0x000fe20003840000 */
[----:B------:R-:W-:-:S12]  /*2ad0*/  BSSY.RECONVERGENT B0, `(.L_x_35) ;  /* 0x000000c000007945 */ /* 0x000fd80003800200 */
[----:B------:R-:W-:Y:S05]  /*2ae0*/  @!P2 BRA `(.L_x_36) ;  /* 0x000000000028a947 */ /* 0x000fea0003800000 */
[----:B------:R-:W2:Y:S01]  /*2af0*/  LDCU.64 UR8, c[0x0][0x348] ;  /* 0x00006900ff0877ac */ /* 0x000ea20008000a00 */
[----:B------:R-:W-:Y:S02]  /*2b00*/  R2UR UR10, R23 ;  /* 0x00000000170a72ca */ /* 0x000fe400000e0000 */
[----:B------:R-:W-:Y:S02]  /*2b10*/  R2UR UR4, R0 ;  /* 0x00000000000472ca */ /* 0x000fe400000e0000 */
[----:B------:R-:W-:Y:S02]  /*2b20*/  R2UR UR5, R32 ;  /* 0x00000000200572ca */ /* 0x000fe400000e0000 */
[----:B------:R-:W-:-:S09]  /*2b30*/  R2UR UR6, R33 ;  /* 0x00000000210672ca */ /* 0x000fd200000e0000 */
[----:B------:R-:W-:Y:S02]  /*2b40*/  ULEA UR4, UR10, UR4, 0xd ;  /* 0x000000040a047291 */ /* 0x000fe4000f8e68ff */
[----:B--2---:R-:W-:-:S04]  /*2b50*/  UIADD3 UR8, UP0, UPT, UR8, 0x240, URZ ;  /* 0x0000024008087890 */ /* 0x004fc8000ff1e0ff */
[----:B------:R-:W-:-:S09]  /*2b60*/  UIADD3.X UR9, UPT, UPT, URZ, UR9, URZ, UP0, !UPT ;  /* 0x00000009ff097290 */ /* 0x000fd200087fe4ff */
[----:B------:R2:W-:Y:S02]  /*2b70*/  UTMASTG.2D [UR4], [UR8] ;  /* 0x00000004080073b5 */ /* 0x0005e40008008000 */
[----:B--2---:R0:W-:Y:S02]  /*2b80*/  UTMACMDFLUSH ;  /* 0x00000000000079b7 */ /* 0x0041e40000000000 */
.L_x_36:
[----:B------:R-:W-:Y:S05]  /*2b90*/  BSYNC.RECONVERGENT B0 ;  /* 0x0000000000007941 */ /* 0x000fea0003800200 */
.L_x_35:
[----:B------:R-:W-:Y:S05]  /*2ba0*/  @P1 BRA `(.L_x_37) ;  /* 0x0000000000041947 */ /* 0x000fea0003800000 */
[----:B------:R-:W-:-:S04]  /*2bb0*/  DEPBAR.LE SB0, 0x1 ;  /* 0x000080400000791a */ /* 0x000fc80000000000 */
.L_x_37:
[----:B------:R-:W-:Y:S01]  /*2bc0*/  BAR.SYNC.DEFER_BLOCKING 0x8, 0x80 ;  /* 0x0202000000007b1d */ /* 0x000fe20000010000 */
[----:B------:R-:W-:-:S04]  /*2bd0*/  LOP3.LUT R53, R23, 0x1, RZ, 0xc0, !PT ;  /* 0x0000000117357812 */ /* 0x000fc800078ec0ff */
[----:B------:R-:W-:Y:S01]  /*2be0*/  LOP3.LUT R23, R53, 0x1, RZ, 0x3c, !PT ;  /* 0x0000000135177812 */ /* 0x000fe200078e3cff */
[----:B-1----:R-:W1:Y:S04]  /*2bf0*/  LDTM.x8 R12, tmem[UR7+0x20] ;  /* 0x00002007000c79ee */ /* 0x002e6800081c0000 */
[C---:B------:R-:W-:Y:S02]  /*2c00*/  IMAD R34, R23.reuse, 0x2000, R30 ;  /* 0x0000200017227824 */ /* 0x040fe400078e021e */
[----:B------:R-:W-:Y:S02]  /*2c10*/  IMAD R50, R23, 0x2000, R0 ;  /* 0x0000200017327824 */ /* 0x000fe400078e0200 */
[----:B------:R-:W-:-:S04]  /*2c20*/  IMAD R34, R29, 0x80, R34 ;  /* 0x000000801d227824 */ /* 0x000fc800078e0222 */
[--C-:B------:R-:W-:Y:S02]  /*2c30*/  IMAD R37, R28, 0x10, R34.reuse ;  /* 0x000000101c257824 */ /* 0x100fe400078e0222 */
[--C-:B------:R-:W-:Y:S02]  /*2c40*/  IMAD R35, R27, 0x10, R34.reuse ;  /* 0x000000101b237824 */ /* 0x100fe400078e0222 */
[C---:B------:R-:W-:Y:S01]  /*2c50*/  IMAD.IADD R37, R0.reuse, 0x1, R37 ;  /* 0x0000000100257824 */ /* 0x040fe200078e0225 */
[----:B------:R-:W-:Y:S01]  /*2c60*/  NOP ;  /* 0x0000000000007918 */ /* 0x000fe20000000000 */
[----:B-1----:R-:W1:Y:S01]  /*2c70*/  LDTM.x8 R4, tmem[UR7+0x28] ;  /* 0x00002807000479ee */ /* 0x002e6200081c0000 */
[----:B------:R-:W-:Y:S02]  /*2c80*/  IMAD.IADD R35, R0, 0x1, R35 ;  /* 0x0000000100237824 */ /* 0x000fe400078e0223 */
[--C-:B------:R-:W-:Y:S02]  /*2c90*/  IMAD R39, R26, 0x10, R34.reuse ;  /* 0x000000101a277824 */ /* 0x100fe400078e0222 */
[----:B------:R-:W-:Y:S01]  /*2ca0*/  IMAD R51, R25, 0x10, R34 ;  /* 0x0000001019337824 */ /* 0x000fe200078e0222 */
[----:B------:R-:W-:Y:S01]  /*2cb0*/  F2FP.BF16.F32.PACK_AB R44, R13, R12 ;  /* 0x0000000c0d2c723e */ /* 0x000fe200000010ff */
[C---:B------:R-:W-:Y:S01]  /*2cc0*/  IMAD.IADD R39, R0.reuse, 0x1, R39 ;  /* 0x0000000100277824 */ /* 0x040fe200078e0227 */
[----:B------:R-:W-:Y:S01]  /*2cd0*/  F2FP.BF16.F32.PACK_AB R45, R15, R14 ;  /* 0x0000000e0f2d723e */ /* 0x000fe200000010ff */
[----:B------:R-:W-:Y:S01]  /*2ce0*/  IMAD.IADD R51, R0, 0x1, R51 ;  /* 0x0000000100337824 */ /* 0x000fe200078e0233 */
[----:B------:R-:W-:-:S02]  /*2cf0*/  F2FP.BF16.F32.PACK_AB R46, R17, R16 ;  /* 0x00000010112e723e */ /* 0x000fc400000010ff */
[----:B------:R-:W-:-:S05]  /*2d00*/  F2FP.BF16.F32.PACK_AB R47, R19, R18 ;  /* 0x00000012132f723e */ /* 0x000fca00000010ff */
[----:B------:R2:W-:Y:S01]  /*2d10*/  STS.128 [R37], R44 ;  /* 0x0000002c25007388 */ /* 0x0005e20000000c00 */
[----:B------:R-:W-:Y:S01]  /*2d20*/  NOP ;  /* 0x0000000000007918 */ /* 0x000fe20000000000 */
[----:B-1----:R-:W1:Y:S01]  /*2d30*/  LDTM.x8 R12, tmem[UR7+0x30] ;  /* 0x00003007000c79ee */ /* 0x002e6200081c0000 */
[----:B------:R-:W-:Y:S02]  /*2d40*/  F2FP.BF16.F32.PACK_AB R40, R5, R4 ;  /* 0x000000040528723e */ /* 0x000fe400000010ff */
[----:B------:R-:W-:Y:S02]  /*2d50*/  F2FP.BF16.F32.PACK_AB R41, R7, R6 ;  /* 0x000000060729723e */ /* 0x000fe400000010ff */
[----:B------:R-:W-:Y:S02]  /*2d60*/  F2FP.BF16.F32.PACK_AB R42, R9, R8 ;  /* 0x00000008092a723e */ /* 0x000fe400000010ff */
        /* <DEDUP_REMOVED lines=10> */
[----:B-1----:R-:W-:Y:S02]  /*2e10*/  F2FP.BF16.F32.PACK_AB R4, R5, R4 ;  /* 0x000000040504723e */ /* 0x002fe400000010ff */
[----:B------:R-:W-:Y:S02]  /*2e20*/  F2FP.BF16.F32.PACK_AB R5, R7, R6 ;  /* 0x000000060705723e */ /* 0x000fe400000010ff */
[----:B------:R-:W-:Y:S02]  /*2e30*/  F2FP.BF16.F32.PACK_AB R6, R9, R8 ;  /* 0x000000080906723e */ /* 0x000fe400000010ff */
[----:B------:R-:W-:-:S05]  /*2e40*/  F2FP.BF16.F32.PACK_AB R7, R11, R10 ;  /* 0x0000000a0b07723e */ /* 0x000fca00000010ff */
[----:B------:R2:W-:Y:S01]  /*2e50*/  STS.128 [R51], R4 ;  /* 0x0000000433007388 */ /* 0x0005e20000000c00 */
[----:B------:R1:W-:Y:S06]  /*2e60*/  MEMBAR.ALL.CTA ;  /* 0x0000000000007992 */ /* 0x0003ec0000008000 */
[----:B-1----:R-:W1:Y:S02]  /*2e70*/  FENCE.VIEW.ASYNC.S ;  /* 0x00000000000073c6 */ /* 0x002e640000000000 */
[----:B-1----:R-:W-:Y:S06]  /*2e80*/  BAR.SYNC.DEFER_BLOCKING 0x8, 0x80 ;  /* 0x0202000000007b1d */ /* 0x002fec0000010000 */
[----:B------:R-:W-:Y:S05]  /*2e90*/  @P1 BRA `(.L_x_38) ;  /* 0x0000000000381947 */ /* 0x000fea0003800000 */
[----:B------:R-:W-:Y:S01]  /*2ea0*/  ELECT P2, URZ, PT ;  /* 0x0000000000ff782f */ /* 0x000fe20003840000 */
[----:B------:R-:W-:-:S12]  /*2eb0*/  BSSY.RECONVERGENT B0, `(.L_x_39) ;  /* 0x000000b000007945 */ /* 0x000fd80003800200 */
[----:B------:R-:W-:Y:S05]  /*2ec0*/  @!P2 BRA `(.L_x_40) ;  /* 0x000000000024a947 */ /* 0x000fea0003800000 */
[----:B------:R-:W1:Y:S01]  /*2ed0*/  LDCU.64 UR8, c[0x0][0x348] ;  /* 0x00006900ff0877ac */ /* 0x000e620008000a00 */
[----:B------:R-:W-:Y:S02]  /*2ee0*/  R2UR UR5, R32 ;  /* 0x00000000200572ca */ /* 0x000fe400000e0000 */
[----:B------:R-:W-:Y:S02]  /*2ef0*/  R2UR UR4, R50 ;  /* 0x00000000320472ca */ /* 0x000fe400000e0000 */
[----:B------:R-:W-:-:S09]  /*2f00*/  R2UR UR6, R33 ;  /* 0x00000000210672ca */ /* 0x000fd200000e0000 */
[----:B------:R-:W-:Y:S02]  /*2f10*/  UIADD3 UR5, UPT, UPT, UR5, 0x20, URZ ;  /* 0x0000002005057890 */ /* 0x000fe4000fffe0ff */
[----:B-1----:R-:W-:-:S04]  /*2f20*/  UIADD3 UR8, UP0, UPT, UR8, 0x240, URZ ;  /* 0x0000024008087890 */ /* 0x002fc8000ff1e0ff */
[----:B------:R-:W-:-:S09]  /*2f30*/  UIADD3.X UR9, UPT, UPT, URZ, UR9, URZ, UP0, !UPT ;  /* 0x00000009ff097290 */ /* 0x000fd200087fe4ff */
[----:B------:R1:W-:Y:S02]  /*2f40*/  UTMASTG.2D [UR4], [UR8] ;  /* 0x00000004080073b5 */ /* 0x0003e40008008000 */
[----:B-1----:R0:W-:Y:S02]  /*2f50*/  UTMACMDFLUSH ;  /* 0x00000000000079b7 */ /* 0x0021e40000000000 */
.L_x_40:
[----:B------:R-:W-:Y:S05]  /*2f60*/  BSYNC.RECONVERGENT B0 ;  /* 0x0000000000007941 */ /* 0x000fea0003800200 */
.L_x_39:
[----:B------:R-:W-:-:S04]  /*2f70*/  DEPBAR.LE SB0, 0x1 ;  /* 0x000080400000791a */ /* 0x000fc80000000000 */
.L_x_38:
[----:B------:R-:W-:Y:S01]  /*2f80*/  BAR.SYNC.DEFER_BLOCKING 0x8, 0x80 ;  /* 0x0202000000007b1d */ /* 0x000fe20000010000 */
[C---:B------:R-:W-:Y:S02]  /*2f90*/  IMAD R38, R53.reuse, 0x2000, R30 ;  /* 0x0000200035267824 */ /* 0x040fe400078e021e */
[----:B------:R-:W-:Y:S02]  /*2fa0*/  IMAD R48, R53, 0x2000, R0 ;  /* 0x0000200035307824 */ /* 0x000fe400078e0200 */
[----:B------:R-:W-:Y:S01]  /*2fb0*/  IMAD R38, R29, 0x80, R38 ;  /* 0x000000801d267824 */ /* 0x000fe200078e0226 */
[----:B--2---:R-:W1:Y:S03]  /*2fc0*/  LDTM.x8 R12, tmem[UR7+0x40] ;  /* 0x00004007000c79ee */ /* 0x004e6600081c0000 */
[----:B------:R-:W-:-:S04]  /*2fd0*/  IMAD R49, R25, 0x10, R38 ;  /* 0x0000001019317824 */ /* 0x000fc800078e0226 */
[----:B------:R-:W-:Y:S01]  /*2fe0*/  IMAD.IADD R49, R0, 0x1, R49 ;  /* 0x0000000100317824 */ /* 0x000fe200078e0231 */
[----:B------:R-:W-:Y:S01]  /*2ff0*/  NOP ;  /* 0x0000000000007918 */ /* 0x000fe20000000000 */
[----:B-1----:R-:W1:Y:S01]  /*3000*/  LDTM.x8 R4, tmem[UR7+0x48] ;  /* 0x00004807000479ee */ /* 0x002e6200081c0000 */
[----:B------:R-:W-:Y:S01]  /*3010*/  F2FP.BF16.F32.PACK_AB R44, R13, R12 ;  /* 0x0000000c0d2c723e */ /* 0x000fe200000010ff */
[----:B------:R-:W-:Y:S01]  /*3020*/  IMAD R13, R28, 0x10, R38 ;  /* 0x000000101c0d7824 */ /* 0x000fe200078e0226 */
[----:B------:R-:W-:Y:S02]  /*3030*/  F2FP.BF16.F32.PACK_AB R45, R15, R14 ;  /* 0x0000000e0f2d723e */ /* 0x000fe400000010ff */
[----:B------:R-:W-:Y:S01]  /*3040*/  F2FP.BF16.F32.PACK_AB R46, R17, R16 ;  /* 0x00000010112e723e */ /* 0x000fe200000010ff */
[----:B------:R-:W-:Y:S01]  /*3050*/  IMAD.IADD R36, R0, 0x1, R13 ;  /* 0x0000000100247824 */ /* 0x000fe200078e020d */
[----:B------:R-:W-:-:S05]  /*3060*/  F2FP.BF16.F32.PACK_AB R47, R19, R18 ;  /* 0x00000012132f723e */ /* 0x000fca00000010ff */
[----:B------:R2:W-:Y:S01]  /*3070*/  STS.128 [R36], R44 ;  /* 0x0000002c24007388 */ /* 0x0005e20000000c00 */
        /* <DEDUP_REMOVED lines=11> */
[----:B------:R-:W-:Y:S02]  /*3130*/  F2FP.BF16.F32.PACK_AB R12, R13, R12 ;  /* 0x0000000c0d0c723e */ /* 0x000fe400000010ff */
[----:B------:R-:W-:Y:S02]  /*3140*/  F2FP.BF16.F32.PACK_AB R13, R15, R14 ;  /* 0x0000000e0f0d723e */ /* 0x000fe400000010ff */
[----:B------:R-:W-:Y:S01]  /*3150*/  F2FP.BF16.F32.PACK_AB R14, R17, R16 ;  /* 0x00000010110e723e */ /* 0x000fe200000010ff */
[----:B------:R-:W-:Y:S01]  /*3160*/  IMAD R17, R26, 0x10, R38 ;  /* 0x000000101a117824 */ /* 0x000fe200078e0226 */
[----:B------:R-:W-:-:S03]  /*3170*/  F2FP.BF16.F32.PACK_AB R15, R19, R18 ;  /* 0x00000012130f723e */ /* 0x000fc600000010ff */
[----:B------:R-:W-:-:S05]  /*3180*/  IMAD.IADD R38, R0, 0x1, R17 ;  /* 0x0000000100267824 */ /* 0x000fca00078e0211 */
        /* <DEDUP_REMOVED lines=23> */
.L_x_43:
[----:B------:R-:W-:Y:S05]  /*3300*/  BSYNC.RECONVERGENT B0 ;  /* 0x0000000000007941 */ /* 0x000fea0003800200 */
.L_x_42:
[----:B------:R-:W-:-:S04]  /*3310*/  DEPBAR.LE SB0, 0x1 ;  /* 0x000080400000791a */ /* 0x000fc80000000000 */
.L_x_41:
[----:B------:R-:W-:Y:S06]  /*3320*/  BAR.SYNC.DEFER_BLOCKING 0x8, 0x80 ;  /* 0x0202000000007b1d */ /* 0x000fec0000010000 */
[----:B--2---:R-:W1:Y:S01]  /*3330*/  LDTM.x8 R12, tmem[UR7+0x60] ;  /* 0x00006007000c79ee */ /* 0x004e6200081c0000 */
[----:B------:R-:W-:Y:S01]  /*3340*/  NOP ;  /* 0x0000000000007918 */ /* 0x000fe20000000000 */
[----:B-1----:R-:W1:Y:S01]  /*3350*/  LDTM.x8 R4, tmem[UR7+0x68] ;  /* 0x00006807000479ee */ /* 0x002e6200081c0000 */
[----:B------:R-:W-:Y:S02]  /*3360*/  F2FP.BF16.F32.PACK_AB R44, R13, R12 ;  /* 0x0000000c0d2c723e */ /* 0x000fe400000010ff */
[----:B------:R-:W-:-:S02]  /*3370*/  F2FP.BF16.F32.PACK_AB R45, R15, R14 ;  /* 0x0000000e0f2d723e */ /* 0x000fc400000010ff */
        /* <DEDUP_REMOVED lines=39> */
.L_x_46:
[----:B------:R-:W-:Y:S05]  /*35f0*/  BSYNC.RECONVERGENT B0 ;  /* 0x0000000000007941 */ /* 0x000fea0003800200 */
.L_x_45:
[----:B------:R-:W-:-:S04]  /*3600*/  DEPBAR.LE SB0, 0x1 ;  /* 0x000080400000791a */ /* 0x000fc80000000000 */
.L_x_44:
        /* <DEDUP_REMOVED lines=45> */
.L_x_49:
[----:B------:R-:W-:Y:S05]  /*38e0*/  BSYNC.RECONVERGENT B0 ;  /* 0x0000000000007941 */ /* 0x000fea0003800200 */
.L_x_48:
[----:B------:R-:W-:-:S04]  /*38f0*/  DEPBAR.LE SB0, 0x1 ;  /* 0x000080400000791a */ /* 0x000fc80000000000 */
.L_x_47:
        /* <DEDUP_REMOVED lines=45> */
.L_x_52:
[----:B------:R-:W-:Y:S05]  /*3bd0*/  BSYNC.RECONVERGENT B0 ;  /* 0x0000000000007941 */ /* 0x000fea0003800200 */
.L_x_51:
[----:B------:R-:W-:-:S04]  /*3be0*/  DEPBAR.LE SB0, 0x1 ;  /* 0x000080400000791a */ /* 0x000fc80000000000 */
.L_x_50:
[----:B------:R-:W-:Y:S01]  /*3bf0*/  BAR.SYNC.DEFER_BLOCKING 0x8, 0x80 ;  /* 0x0202000000007b1d */ /* 0x000fe20000010000 */
[----:B------:R-:W-:-:S05]  /*3c00*/  VIADD R2, R2, 0x31870 ;  /* 0x0003187002027836 */ /* 0x000fca0000000000 */
[----:B------:R-:W-:Y:S01]  /*3c10*/  PRMT R2, RZ, 0x654, R2 ;  /* 0x00000654ff027816 */ /* 0x000fe20000000002 */
[----:B--2---:R-:W1:Y:S01]  /*3c20*/  LDTM.x8 R12, tmem[UR7+0xc0] ;  /* 0x0000c007000c79ee */ /* 0x004e6200081c0000 */
        /* <DEDUP_REMOVED lines=27> */
[----:B------:R-:W-:Y:S01]  /*3de0*/  NOP ;  /* 0x0000000000007918 */ /* 0x000fe20000000000 */
[----:B------:R2:W-:Y:S01]  /*3df0*/  SYNCS.ARRIVE.TRANS64.RED.A1T0 RZ, [R2+URZ], RZ ;  /* 0x000000ff02ff79a7 */ /* 0x0005e200081004ff */
        /* <DEDUP_REMOVED lines=16> */
.L_x_54:
[----:B------:R-:W-:Y:S05]  /*3f00*/  BSYNC.RECONVERGENT B0 ;  /* 0x0000000000007941 */ /* 0x000fea0003800200 */
.L_x_53:
[----:B------:R-:W-:Y:S02]  /*3f10*/  IADD3 R24, PT, PT, R24, 0x98, RZ ;  /* 0x0000009818187810 */ /* 0x000fe40007ffe0ff */
[----:B------:R-:W-:Y:S01]  /*3f20*/  IADD3 R31, PT, PT, R31, 0x98, RZ ;  /* 0x000000981f1f7810 */ /* 0x000fe20007ffe0ff */
[----:B------:R-:W-:Y:S06]  /*3f30*/  @P0 BRA `(.L_x_55) ;  /* 0xffffffe400800947 */ /* 0x000fec000383ffff */
.L_x_32:
[----:B------:R-:W-:-:S13]  /*3f40*/  ISETP.NE.AND P0, PT, R3, 0x3, PT ;  /* 0x000000030300780c */ /* 0x000fda0003f05270 */
[----:B------:R-:W-:Y:S05]  /*3f50*/  @P0 EXIT ;  /* 0x000000000000094d */ /* 0x000fea0003800000 */
[----:B------:R-:W-:Y:S05]  /*3f60*/  WARPSYNC.ALL ;  /* 0x0000000000007948 */ /* 0x000fea0003800000 */
[----:B------:R-:W-:Y:S01]  /*3f70*/  NOP ;  /* 0x0000000000007918 */ /* 0x000fe20000000000 */
[----:B------:R-:W1:Y:S01]  /*3f80*/  S2UR UR5, SR_CgaCtaId ;  /* 0x00000000000579c3 */ /* 0x000e620000008800 */
[----:B------:R-:W-:Y:S02]  /*3f90*/  UMOV UR4, 0x50 ;  /* 0x0000005000047882 */ /* 0x000fe40000000000 */
[----:B-1----:R-:W-:-:S09]  /*3fa0*/  ULEA UR5, UR5, UR4, 0x18 ;  /* 0x0000000405057291 */ /* 0x002fd2000f8ec0ff */
[----:B--2---:R-:W1:Y:S02]  /*3fb0*/  LDS R2, [UR5] ;  /* 0x00000005ff027984 */ /* 0x004e640008000800 */
[----:B-1----:R-:W-:-:S04]  /*3fc0*/  LOP3.LUT R0, R2, 0xffff, RZ, 0xc0, !PT ;  /* 0x0000ffff02007812 */ /* 0x002fc800078ec0ff */
[----:B------:R-:W-:-:S13]  /*3fd0*/  ISETP.NE.AND P0, PT, R0, 0xffff, PT ;  /* 0x0000ffff0000780c */ /* 0x000fda0003f05270 */
[----:B------:R-:W-:Y:S05]  /*3fe0*/  @P0 BRA `(.L_x_56) ;  /* 0x0000000000480947 */ /* 0x000fea0003800000 */
[----:B------:R-:W-:-:S04]  /*3ff0*/  SHF.R.U32.HI R0, RZ, 0x10, R2 ;  /* 0x00000010ff007819 */ /* 0x000fc80000011602 */
[----:B------:R-:W-:-:S04]  /*4000*/  LOP3.LUT R0, R0, 0x1, RZ, 0xc0, !PT ;  /* 0x0000000100007812 */ /* 0x000fc800078ec0ff */
[----:B------:R-:W-:-:S13]  /*4010*/  ISETP.NE.AND P0, PT, R0, 0x1, PT ;  /* 0x000000010000780c */ /* 0x000fda0003f05270 */
[----:B------:R-:W-:Y:S05]  /*4020*/  @P0 BRA `(.L_x_57) ;  /* 0x00000000002c0947 */ /* 0x000fea0003800000 */
[----:B------:R-:W1:Y:S01]  /*4030*/  S2R R0, SR_LANEID ;  /* 0x0000000000007919 */ /* 0x000e620000000000 */
[----:B------:R-:W-:Y:S01]  /*4040*/  IMAD.MOV.U32 R2, RZ, RZ, -0x20000 ;  /* 0xfffe0000ff027424 */ /* 0x000fe200078e00ff */
[----:B------:R-:W-:Y:S02]  /*4050*/  VOTEU.ANY UR6, UPT, PT ;  /* 0x0000000000067886 */ /* 0x000fe400038e0100 */
[----:B------:R-:W-:Y:S01]  /*4060*/  UFLO.U32 UR6, UR6 ;  /* 0x00000006000672bd */ /* 0x000fe200080e0000 */
[----:B------:R-:W2:Y:S05]  /*4070*/  REDUX UR4, R2 ;  /* 0x00000000020473c4 */ /* 0x000eaa0000000000 */
[----:B-1----:R-:W-:-:S02]  /*4080*/  ISETP.EQ.U32.AND P0, PT, R0, UR6, PT ;  /* 0x0000000600007c0c */ /* 0x002fc4000bf02070 */
[----:B--2---:R-:W-:Y:S01]  /*4090*/  MOV R0, UR4 ;  /* 0x0000000400007c02 */ /* 0x004fe20008000f00 */
[----:B------:R-:W-:-:S05]  /*40a0*/  UMOV UR4, 0xfffe0000 ;  /* 0xfffe000000047882 */ /* 0x000fca0000000000 */
[----:B------:R1:W-:Y:S05]  /*40b0*/  UTCATOMSWS.AND URZ, UR4 ;  /* 0x0000000400ff79e3 */ /* 0x0003ea0008000000 */
[----:B------:R1:W-:Y:S01]  /*40c0*/  @P0 ATOMS.AND RZ, [UR5], R0 ;  /* 0x00000000ffff098c */ /* 0x0003e2000a800005 */
[----:B------:R-:W-:Y:S05]  /*40d0*/  BRA `(.L_x_58) ;  /* 0x0000000000147947 */ /* 0x000fea0003800000 */
.L_x_57:
[----:B------:R-:W-:Y:S02]  /*40e0*/  MOV R2, 0x4100 ;  /* 0x0000410000027802 */ /* 0x000fe40000000f00 */
[----:B------:R-:W-:Y:S05]  /*40f0*/  CALL.REL.NOINC `($__internal_0_$__cuda_sm10x_tcgen05_guardrail_trap_col_being_dealloced_not_returned_by_alloc) ;  /* 0x00000004000c7944 */ /* 0x000fea0003c00000 */
[----:B------:R-:W-:Y:S05]  /*4100*/  BRA `(.L_x_58) ;  /* 0x0000000000087947 */ /* 0x000fea0003800000 */
.L_x_56:
[----:B------:R-:W-:Y:S02]  /*4110*/  MOV R2, 0x4130 ;  /* 0x0000413000027802 */ /* 0x000fe40000000f00 */
[----:B------:R-:W-:Y:S05]  /*4120*/  CALL.REL.NOINC `($__internal_2_$__cuda_sm10x_tcgen05_guardrail_trap_unallocated_columns_being_dealloced) ;  /* 0x0000000400187944 */ /* 0x000fea0003c00000 */
.L_x_58:
[----:B------:R-:W-:Y:S01]  /*4130*/  NOP ;  /* 0x0000000000007918 */ /* 0x000fe20000000000 */
[----:B-1----:R-:W-:Y:S05]  /*4140*/  EXIT ;  /* 0x000000000000794d */ /* 0x002fea0003800000 */
.L_x_14:
[----:B------:R-:W-:-:S07]  /*4150*/  MOV R4, R5 ;  /* 0x0000000500047202 */ /* 0x000fce0000000f00 */
.L_x_59:
[----:B-1----:R1:W2:Y:S02]  /*4160*/  SYNCS.PHASECHK.TRANS64.TRYWAIT P0, [R2+URZ+0x31800], R5 ;  /* 0x03180005020075a7 */ /* 0x0022a400080011ff */
[----:B--2---:R-:W-:Y:S05]  /*4170*/  @!P0 NANOSLEEP.SYNCS 0x989680 ;  /* 0x009896800000895d */ /* 0x004fea0003900000 */
[----:B------:R-:W2:Y:S02]  /*4180*/  @!P0 SYNCS.PHASECHK.TRANS64 P0, [R2+URZ+0x31800], R5 ;  /* 0x03180005020085a7 */ /* 0x000ea400080010ff */
[----:B--2---:R-:W-:Y:S05]  /*4190*/  @!P0 BRA `(.L_x_59) ;  /* 0xfffffffc00f08947 */ /* 0x004fea000383ffff */
[----:B------:R-:W-:Y:S05]  /*41a0*/  BRA `(.L_x_60) ;  /* 0xffffffc800287947 */ /* 0x000fea000383ffff */
.L_x_18:
[----:B------:R-:W-:Y:S02]  /*41b0*/  MOV R8, UR10 ;  /* 0x0000000a00087c02 */ /* 0x000fe40008000f00 */
[----:B------:R-:W-:Y:S02]  /*41c0*/  MOV R9, UR10 ;  /* 0x0000000a00097c02 */ /* 0x000fe40008000f00 */
[----:B------:R-:W-:-:S07]  /*41d0*/  MOV R0, UR9 ;  /* 0x0000000900007c02 */ /* 0x000fce0008000f00 */
.L_x_61:
[----:B-1----:R1:W2:Y:S02]  /*41e0*/  SYNCS.PHASECHK.TRANS64.TRYWAIT P0, [R0+URZ+0x31870], R9 ;  /* 0x03187009000075a7 */ /* 0x0022a400080011ff */
[----:B--2---:R-:W-:Y:S05]  /*41f0*/  @!P0 NANOSLEEP.SYNCS 0x989680 ;  /* 0x009896800000895d */ /* 0x004fea0003900000 */
[----:B------:R-:W2:Y:S02]  /*4200*/  @!P0 SYNCS.PHASECHK.TRANS64 P0, [R0+URZ+0x31870], R9 ;  /* 0x03187009000085a7 */ /* 0x000ea400080010ff */
[----:B--2---:R-:W-:Y:S05]  /*4210*/  @!P0 BRA `(.L_x_61) ;  /* 0xfffffffc00f08947 */ /* 0x004fea000383ffff */
[----:B------:R-:W-:Y:S05]  /*4220*/  BRA `(.L_x_62) ;  /* 0xffffffcc00b87947 */ /* 0x000fea000383ffff */
.L_x_19:
[----:B------:R-:W-:Y:S02]  /*4230*/  MOV R2, UR10 ;  /* 0x0000000a00027c02 */ /* 0x000fe40008000f00 */
[----:B------:R-:W-:Y:S07]  /*4240*/  MOV R8, R9 ;  /* 0x0000000900087202 */ /* 0x000fee0000000f00 */
.L_x_63:
[----:B-1----:R1:W2:Y:S02]  /*4250*/  SYNCS.PHASECHK.TRANS64.TRYWAIT P0, [R2+URZ+0x31840], R9 ;  /* 0x03184009020075a7 */ /* 0x0022a400080011ff */
[----:B--2---:R-:W-:Y:S05]  /*4260*/  @!P0 NANOSLEEP.SYNCS 0x989680 ;  /* 0x009896800000895d */ /* 0x004fea0003900000 */
[----:B------:R-:W2:Y:S02]  /*4270*/  @!P0 SYNCS.PHASECHK.TRANS64 P0, [R2+URZ+0x31840], R9 ;  /* 0x03184009020085a7 */ /* 0x000ea400080010ff */
[----:B--2---:R-:W-:Y:S05]  /*4280*/  @!P0 BRA `(.L_x_63) ;  /* 0xfffffffc00f08947 */ /* 0x004fea000383ffff */
[----:B------:R-:W-:Y:S05]  /*4290*/  BRA `(.L_x_64) ;  /* 0xffffffcc00bc7947 */ /* 0x000fea000383ffff */
.L_x_21:
[----:B------:R-:W-:Y:S02]  /*42a0*/  MOV R2, UR13 ;  /* 0x0000000d00027c02 */ /* 0x000fe40008000f00 */
[----:B------:R-:W-:Y:S07]  /*42b0*/  MOV R8, R9 ;  /* 0x0000000900087202 */ /* 0x000fee0000000f00 */
.L_x_65:
[----:B-1----:R1:W2:Y:S02]  /*42c0*/  SYNCS.PHASECHK.TRANS64.TRYWAIT P0, [R2+URZ+0x31840], R9 ;  /* 0x03184009020075a7 */ /* 0x0022a400080011ff */
[----:B--2---:R-:W-:Y:S05]  /*42d0*/  @!P0 NANOSLEEP.SYNCS 0x989680 ;  /* 0x009896800000895d */ /* 0x004fea0003900000 */
[----:B------:R-:W2:Y:S02]  /*42e0*/  @!P0 SYNCS.PHASECHK.TRANS64 P0, [R2+URZ+0x31840], R9 ;  /* 0x03184009020085a7 */ /* 0x000ea400080010ff */
[----:B--2---:R-:W-:Y:S05]  /*42f0*/  @!P0 BRA `(.L_x_65) ;  /* 0xfffffffc00f08947 */ /* 0x004fea000383ffff */
[----:B------:R-:W-:Y:S05]  /*4300*/  BRA `(.L_x_66) ;  /* 0xffffffd000947947 */ /* 0x000fea000383ffff */
.L_x_25:
[----:B------:R-:W-:Y:S04]  /*4310*/  SHF.L.U32 R18, R13, 0x1f, RZ ;  /* 0x0000001f0d127819 */ /* 0x000fe800000006ff */
[----:B------:R-:W-:Y:S07]  /*4320*/  MOV R19, R18 ;  /* 0x0000001200137202 */ /* 0x000fee0000000f00 */
.L_x_67:
[----:B-1----:R1:W2:Y:S02]  /*4330*/  SYNCS.PHASECHK.TRANS64.TRYWAIT P0, [R8+URZ+0x31820], R19 ;  /* 0x03182013080075a7 */ /* 0x0022a400080011ff */
[----:B--2---:R-:W-:Y:S05]  /*4340*/  @!P0 NANOSLEEP.SYNCS 0x989680 ;  /* 0x009896800000895d */ /* 0x004fea0003900000 */
[----:B------:R-:W2:Y:S02]  /*4350*/  @!P0 SYNCS.PHASECHK.TRANS64 P0, [R8+URZ+0x31820], R19 ;  /* 0x03182013080085a7 */ /* 0x000ea400080010ff */
[----:B--2---:R-:W-:Y:S05]  /*4360*/  @!P0 BRA `(.L_x_67) ;  /* 0xfffffffc00f08947 */ /* 0x004fea000383ffff */
[----:B------:R-:W-:Y:S05]  /*4370*/  BRA `(.L_x_68) ;  /* 0xffffffd400fc7947 */ /* 0x000fea000383ffff */
.L_x_26:
[-C--:B------:R-:W-:Y:S02]  /*4380*/  MOV R26, R15.reuse ;  /* 0x0000000f001a7202 */ /* 0x080fe40000000f00 */
[----:B------:R-:W-:Y:S07]  /*4390*/  MOV R27, R15 ;  /* 0x0000000f001b7202 */ /* 0x000fee0000000f00 */
.L_x_69:
[----:B-1----:R1:W2:Y:S02]  /*43a0*/  SYNCS.PHASECHK.TRANS64.TRYWAIT P0, [R8+URZ+0x31828], R27 ;  /* 0x0318281b080075a7 */ /* 0x0022a400080011ff */
[----:B--2---:R-:W-:Y:S05]  /*43b0*/  @!P0 NANOSLEEP.SYNCS 0x989680 ;  /* 0x009896800000895d */ /* 0x004fea0003900000 */
[----:B------:R-:W2:Y:S02]  /*43c0*/  @!P0 SYNCS.PHASECHK.TRANS64 P0, [R8+URZ+0x31828], R27 ;  /* 0x0318281b080085a7 */ /* 0x000ea400080010ff */
[----:B--2---:R-:W-:Y:S05]  /*43d0*/  @!P0 BRA `(.L_x_69) ;  /* 0xfffffffc00f08947 */ /* 0x004fea000383ffff */
[----:B------:R-:W-:Y:S05]  /*43e0*/  BRA `(.L_x_70) ;  /* 0xffffffd800b07947 */ /* 0x000fea000383ffff */
.L_x_27:
[-C--:B------:R-:W-:Y:S02]  /*43f0*/  MOV R26, R15.reuse ;  /* 0x0000000f001a7202 */ /* 0x080fe40000000f00 */
[----:B-1----:R-:W-:Y:S07]  /*4400*/  MOV R27, R15 ;  /* 0x0000000f001b7202 */ /* 0x002fee0000000f00 */
.L_x_71:
[----:B-1----:R1:W2:Y:S02]  /*4410*/  SYNCS.PHASECHK.TRANS64.TRYWAIT P0, [R8+URZ+0x31830], R27 ;  /* 0x0318301b080075a7 */ /* 0x0022a400080011ff */
[----:B--2---:R-:W-:Y:S05]  /*4420*/  @!P0 NANOSLEEP.SYNCS 0x989680 ;  /* 0x009896800000895d */ /* 0x004fea0003900000 */
[----:B------:R-:W2:Y:S02]  /*4430*/  @!P0 SYNCS.PHASECHK.TRANS64 P0, [R8+URZ+0x31830], R27 ;  /* 0x0318301b080085a7 */ /* 0x000ea400080010ff */
[----:B--2---:R-:W-:Y:S05]  /*4440*/  @!P0 BRA `(.L_x_71) ;  /* 0xfffffffc00f08947 */ /* 0x004fea000383ffff */
[----:B------:R-:W-:Y:S05]  /*4450*/  BRA `(.L_x_72) ;  /* 0xffffffd800ec7947 */ /* 0x000fea000383ffff */
.L_x_28:
[-C--:B------:R-:W-:Y:S02]  /*4460*/  MOV R26, R15.reuse ;  /* 0x0000000f001a7202 */ /* 0x080fe40000000f00 */
[----:B-1----:R-:W-:Y:S07]  /*4470*/  MOV R27, R15 ;  /* 0x0000000f001b7202 */ /* 0x002fee0000000f00 */
.L_x_73:
[----:B-1----:R1:W2:Y:S02]  /*4480*/  SYNCS.PHASECHK.TRANS64.TRYWAIT P0, [R8+URZ+0x31838], R27 ;  /* 0x0318381b080075a7 */ /* 0x0022a400080011ff */
[----:B--2---:R-:W-:Y:S05]  /*4490*/  @!P0 NANOSLEEP.SYNCS 0x989680 ;  /* 0x009896800000895d */ /* 0x004fea0003900000 */
[----:B------:R-:W2:Y:S02]  /*44a0*/  @!P0 SYNCS.PHASECHK.TRANS64 P0, [R8+URZ+0x31838], R27 ;  /* 0x0318381b080085a7 */ /* 0x000ea400080010ff */
[----:B--2---:R-:W-:Y:S05]  /*44b0*/  @!P0 BRA `(.L_x_73) ;  /* 0xfffffffc00f08947 */ /* 0x004fea000383ffff */
[----:B------:R-:W-:Y:S05]  /*44c0*/  BRA `(.L_x_74) ;  /* 0xffffffdc00247947 */ /* 0x000fea000383ffff */
.L_x_33:
[----:B------:R-:W-:-:S07]  /*44d0*/  MOV R6, R7 ;  /* 0x0000000700067202 */ /* 0x000fce0000000f00 */
.L_x_75:
[----:B-1----:R1:W2:Y:S02]  /*44e0*/  SYNCS.PHASECHK.TRANS64.TRYWAIT P2, [R2+URZ+0x31860], R7 ;  /* 0x03186007020075a7 */ /* 0x0022a400080411ff */
[----:B--2---:R-:W-:Y:S05]  /*44f0*/  @!P2 NANOSLEEP.SYNCS 0x989680 ;  /* 0x009896800000a95d */ /* 0x004fea0003900000 */
[----:B------:R-:W2:Y:S02]  /*4500*/  @!P2 SYNCS.PHASECHK.TRANS64 P2, [R2+URZ+0x31860], R7 ;  /* 0x031860070200a5a7 */ /* 0x000ea400080410ff */
[----:B--2---:R-:W-:Y:S05]  /*4510*/  @!P2 BRA `(.L_x_75) ;  /* 0xfffffffc00f0a947 */ /* 0x004fea000383ffff */
[----:B------:R-:W-:Y:S05]  /*4520*/  BRA `(.L_x_76) ;  /* 0xffffffe000547947 */ /* 0x000fea000383ffff */
        .weak           $__internal_0_$__cuda_sm10x_tcgen05_guardrail_trap_col_being_dealloced_not_returned_by_alloc
        .type           $__internal_0_$__cuda_sm10x_tcgen05_guardrail_trap_col_being_dealloced_not_returned_by_alloc,@function
        .size           $__internal_0_$__cuda_sm10x_tcgen05_guardrail_trap_col_being_dealloced_not_returned_by_alloc,($__internal_1_$__cuda_sm10x_tcgen05_guardrail_trap_phase_invalid_during_alloc - $__internal_0_$__cuda_sm10x_tcgen05_guardrail_trap_col_being_dealloced_not_returned_by_alloc)
$__internal_0_$__cuda_sm10x_tcgen05_guardrail_trap_col_being_dealloced_not_returned_by_alloc:
[----:B------:R-:W-:Y:S05]  /*4530*/  BPT.TRAP 0x1 ;  /* 0x000000040000795c */ /* 0x000fea0000300000 */
[----:B------:R-:W-:-:S04]  /*4540*/  HFMA2 R3, -RZ, RZ, 0, 0 ;  /* 0x00000000ff037431 */ /* 0x000fc800000001ff */
[----:B------:R-:W-:Y:S05]  /*4550*/  RET.REL.NODEC R2 `(_ZN9deep_gemm24sm100_fp8_gemm_1d1d_implILN4cute4UMMA5MajorE0ELS3_0ELj0ELj4096ELj7168ELj128ELj224ELj128ELj64ELj128ELj128ELj64ELj4ELj128ELj128ELj1ELb0ELj152ELNS_8GemmTypeE1ELb0EN7cutlass10bfloat16_tENS_16EpilogueIdentityEEEvPijjj14CUtensorMap_stS9_S9_S9_S9_) ;  /* 0xffffffb802a87950 */ /* 0x000fea0003c3ffff */
        .weak           $__internal_1_$__cuda_sm10x_tcgen05_guardrail_trap_phase_invalid_during_alloc
        .type           $__internal_1_$__cuda_sm10x_tcgen05_guardrail_trap_phase_invalid_during_alloc,@function
        .size           $__internal_1_$__cuda_sm10x_tcgen05_guardrail_trap_phase_invalid_during_alloc,($__internal_2_$__cuda_sm10x_tcgen05_guardrail_trap_unallocated_columns_being_dealloced - $__internal_1_$__cuda_sm10x_tcgen05_guardrail_trap_phase_invalid_during_alloc)
$__internal_1_$__cuda_sm10x_tcgen05_guardrail_trap_phase_invalid_during_alloc:
[----:B------:R-:W-:Y:S05]  /*4560*/  BPT.TRAP 0x1 ;  /* 0x000000040000795c */ /* 0x000fea0000300000 */
[----:B------:R-:W-:-:S04]  /*4570*/  MOV R5, 0x0 ;  /* 0x0000000000057802 */ /* 0x000fc80000000f00 */
[----:B------:R-:W-:Y:S05]  /*4580*/  RET.REL.NODEC R4 `(_ZN9deep_gemm24sm100_fp8_gemm_1d1d_implILN4cute4UMMA5MajorE0ELS3_0ELj0ELj4096ELj7168ELj128ELj224ELj128ELj64ELj128ELj128ELj64ELj4ELj128ELj128ELj1ELb0ELj152ELNS_8GemmTypeE1ELb0EN7cutlass10bfloat16_tENS_16EpilogueIdentityEEEvPijjj14CUtensorMap_stS9_S9_S9_S9_) ;  /* 0xffffffb8049c7950 */ /* 0x000fea0003c3ffff */
        .weak           $__internal_2_$__cuda_sm10x_tcgen05_guardrail_trap_unallocated_columns_being_dealloced
        .type           $__internal_2_$__cuda_sm10x_tcgen05_guardrail_trap_unallocated_columns_being_dealloced,@function
        .size           $__internal_2_$__cuda_sm10x_tcgen05_guardrail_trap_unallocated_columns_being_dealloced,($__internal_3_$__cuda_sm20_div_u16 - $__internal_2_$__cuda_sm10x_tcgen05_guardrail_trap_unallocated_columns_being_dealloced)
$__internal_2_$__cuda_sm10x_tcgen05_guardrail_trap_unallocated_columns_being_dealloced:
[----:B------:R-:W-:Y:S05]  /*4590*/  BPT.TRAP 0x1 ;  /* 0x000000040000795c */ /* 0x000fea0000300000 */
[----:B------:R-:W-:-:S04]  /*45a0*/  HFMA2 R3, -RZ, RZ, 0, 0 ;  /* 0x00000000ff037431 */ /* 0x000fc800000001ff */
[----:B------:R-:W-:Y:S05]  /*45b0*/  RET.REL.NODEC R2 `(_ZN9deep_gemm24sm100_fp8_gemm_1d1d_implILN4cute4UMMA5MajorE0ELS3_0ELj0ELj4096ELj7168ELj128ELj224ELj128ELj64ELj128ELj128ELj64ELj4ELj128ELj128ELj1ELb0ELj152ELNS_8GemmTypeE1ELb0EN7cutlass10bfloat16_tENS_16EpilogueIdentityEEEvPijjj14CUtensorMap_stS9_S9_S9_S9_) ;  /* 0xffffffb802907950 */ /* 0x000fea0003c3ffff */
        .weak           $__internal_3_$__cuda_sm20_div_u16
        .type           $__internal_3_$__cuda_sm20_div_u16,@function
        .size           $__internal_3_$__cuda_sm20_div_u16,(.L_x_81 - $__internal_3_$__cuda_sm20_div_u16)
$__internal_3_$__cuda_sm20_div_u16:
[----:B------:R-:W1:Y:S01]  /*45c0*/  I2F.U16 R9, R35 ;  /* 0x0000002300097306 */ /* 0x000e620000101000 */
[----:B------:R-:W-:-:S07]  /*45d0*/  IMAD.MOV.U32 R5, RZ, RZ, 0x4b800000 ;  /* 0x4b800000ff057424 */ /* 0x000fce00078e00ff */
[----:B------:R-:W-:Y:S01]  /*45e0*/  I2F.U16.RZ R8, R8 ;  /* 0x0000000800087306 */ /* 0x000fe2000010d000 */
[C---:B-1----:R-:W-:Y:S02]  /*45f0*/  FSETP.GEU.AND P1, PT, |R9|.reuse, 1.175494350822287508e-38, PT ;  /* 0x008000000900780b */ /* 0x042fe40003f2e200 */
[----:B------:R-:W-:Y:S02]  /*4600*/  FSETP.GT.AND P2, PT, |R9|, 8.50705917302346158658e+37, PT ;  /* 0x7e8000000900780b */ /* 0x000fe40003f44200 */
[----:B------:R-:W-:Y:S02]  /*4610*/  FSEL R5, R5, 1, !P1 ;  /* 0x3f80000005057808 */ /* 0x000fe40004800000 */
[----:B------:R-:W-:Y:S02]  /*4620*/  ISETP.NE.U32.AND P1, PT, R35, RZ, PT ;  /* 0x000000ff2300720c */ /* 0x000fe40003f25070 */
[----:B------:R-:W-:-:S05]  /*4630*/  FSEL R10, R5, 0.25, !P2 ;  /* 0x3e800000050a7808 */ /* 0x000fca0005000000 */
[----:B------:R-:W-:-:S06]  /*4640*/  FMUL R5, R9, R10 ;  /* 0x0000000a09057220 */ /* 0x000fcc0000400000 */
[----:B------:R-:W1:Y:S02]  /*4650*/  MUFU.RCP R5, R5 ;  /* 0x0000000500057308 */ /* 0x000e640000001000 */
[----:B-1----:R-:W-:Y:S01]  /*4660*/  FMUL R9, R10, R5 ;  /* 0x000000050a097220 */ /* 0x002fe20000400000 */
[----:B------:R-:W-:-:S03]  /*4670*/  IMAD.MOV.U32 R5, RZ, RZ, 0x0 ;  /* 0x00000000ff057424 */ /* 0x000fc600078e00ff */
[----:B------:R-:W-:-:S04]  /*4680*/  VIADD R9, R9, 0x2 ;  /* 0x0000000209097836 */ /* 0x000fc80000000000 */
[----:B------:R-:W-:-:S04]  /*4690*/  FMUL.RZ R9, R8, R9 ;  /* 0x0000000908097220 */ /* 0x000fc8000040c000 */
[----:B------:R-:W1:Y:S02]  /*46a0*/  F2I.U32.TRUNC.NTZ R36, R9 ;  /* 0x0000000900247305 */ /* 0x000e64000020f000 */
[----:B-1----:R-:W-:Y:S02]  /*46b0*/  LOP3.LUT R36, R36, 0xffff, RZ, 0xc0, !PT ;  /* 0x0000ffff24247812 */ /* 0x002fe400078ec0ff */
[----:B------:R-:W-:Y:S01]  /*46c0*/  @!P1 MOV R36, 0xffffffff ;  /* 0xffffffff00249802 */ /* 0x000fe20000000f00 */
[----:B------:R-:W-:Y:S06]  /*46d0*/  RET.REL.NODEC R4 `(_ZN9deep_gemm24sm100_fp8_gemm_1d1d_implILN4cute4UMMA5MajorE0ELS3_0ELj0ELj4096ELj7168ELj128ELj224ELj128ELj64ELj128ELj128ELj64ELj4ELj128ELj128ELj1ELb0ELj152ELNS_8GemmTypeE1ELb0EN7cutlass10bfloat16_tENS_16EpilogueIdentityEEEvPijjj14CUtensorMap_stS9_S9_S9_S9_) ;  /* 0xffffffb804487950 */ /* 0x000fec0003c3ffff */
.L_x_77:
[----:B------:R-:W-:-:S00]  /*46e0*/  BRA `(.L_x_77) ;  /* 0xfffffffc00fc7947 */ /* 0x000fc0000383ffff */
[----:B------:R-:W-:-:S00]  /*46f0*/  NOP ;  /* 0x0000000000007918 */ /* 0x000fc00000000000 */
        /* <DEDUP_REMOVED lines=8> */
.L_x_81:


//--------------------- .nv.shared._ZN9deep_gemm24sm100_fp8_gemm_1d1d_implILN4cute4UMMA5MajorE0ELS3_0ELj0ELj4096ELj7168ELj128ELj224ELj128ELj64ELj128ELj128ELj64ELj4ELj128ELj128ELj1ELb0ELj152ELNS_8GemmTypeE1ELb0EN7cutlass10bfloat16_tENS_16EpilogueIdentityEEEvPijjj14CUtensorMap_stS9_S9_S9_S9_ --------------------------
	.section	.nv.shared._ZN9deep_gemm24sm100_fp8_gemm_1d1d_implILN4cute4UMMA5MajorE0ELS3_0ELj0ELj4096ELj7168ELj128ELj224ELj128ELj64ELj128ELj128ELj64ELj4ELj128ELj128ELj1ELb0ELj152ELNS_8GemmTypeE1ELb0EN7cutlass10bfloat16_tENS_16EpilogueIdentityEEEvPijjj14CUtensorMap_stS9_S9_S9_S9_,"aw",@nobits
	.sectionflags	@""
	.align	1024
	.zero		1024


//--------------------- .nv.shared.reserved.0     --------------------------
	.section	.nv.shared.reserved.0,"aw",@nobits
	.align	8
	.weak		__nv_reservedSMEM_offset_0_alias
	.size		__nv_reservedSMEM_offset_0_alias, 0, 64
	.other		__nv_reservedSMEM_offset_0_alias,@"STO_CUDA_RESERVED_SHARED STV_DEFAULT"
__nv_reservedSMEM_offset_0_alias:
	.zero		0
.nv.shared.reserved.0:
	.zero		64
	.weak		__nv_reservedSMEM_allocation_phase
	.type		__nv_reservedSMEM_allocation_phase,@object
	.size		__nv_reservedSMEM_allocation_phase,(.L_0 - __nv_reservedSMEM_allocation_phase)
__nv_reservedSMEM_allocation_phase:
	.zero		1
.L_0:
	.zero		7
	.weak		__nv_reservedSMEM_devtool_atexit_pc
	.type		__nv_reservedSMEM_devtool_atexit_pc,@object
	.size		__nv_reservedSMEM_devtool_atexit_pc,(__nv_reservedSMEM_allocation_mask - __nv_reservedSMEM_devtool_atexit_pc)
__nv_reservedSMEM_devtool_atexit_pc:
	.zero		8
	.weak		__nv_reservedSMEM_allocation_mask
	.type		__nv_reservedSMEM_allocation_mask,@object
	.size		__nv_reservedSMEM_allocation_mask,(.L_2 - __nv_reservedSMEM_allocation_mask)
__nv_reservedSMEM_allocation_mask:
	.zero		4
.L_2:


//--------------------- .nv.global                --------------------------
	.section	.nv.global,"aw",@nobits
.nv.global:
	.type		_ZN47_INTERNAL_980565bd_9_kernel_cu_47a8e494_28916394cute1_E,@object
	.size		_ZN47_INTERNAL_980565bd_9_kernel_cu_47a8e494_28916394cute1_E,(_ZN47_INTERNAL_980565bd_9_kernel_cu_47a8e494_28916394cuda3std3__45__cpo6cbeginE - _ZN47_INTERNAL_980565bd_9_kernel_cu_47a8e494_28916394cute1_E)
_ZN47_INTERNAL_980565bd_9_kernel_cu_47a8e494_28916394cute1_E:
	.zero		1
	.type		_ZN47_INTERNAL_980565bd_9_kernel_cu_47a8e494_28916394cuda3std3__45__cpo6cbeginE,@object
	.size		_ZN47_INTERNAL_980565bd_9_kernel_cu_47a8e494_28916394cuda3std3__45__cpo6cbeginE,(_ZN47_INTERNAL_980565bd_9_kernel_cu_47a8e494_28916394cuda3std3__48in_placeE - _ZN47_INTERNAL_980565bd_9_kernel_cu_47a8e494_28916394cuda3std3__45__cpo6cbeginE)
_ZN47_INTERNAL_980565bd_9_kernel_cu_47a8e494_28916394cuda3std3__45__cpo6cbeginE:
	.zero		1
	.type		_ZN47_INTERNAL_980565bd_9_kernel_cu_47a8e494_28916394cuda3std3__48in_placeE,@object
	.size		_ZN47_INTERNAL_980565bd_9_kernel_cu_47a8e494_28916394cuda3std3__48in_placeE,(_ZN47_INTERNAL_980565bd_9_kernel_cu_47a8e494_28916394cuda3std6ranges3__45__cpo9iter_moveE - _ZN47_INTERNAL_980565bd_9_kernel_cu_47a8e494_28916394cuda3std3__48in_placeE)
_ZN47_INTERNAL_980565bd_9_kernel_cu_47a8e494_28916394cuda3std3__48in_placeE:
	.zero		1
	.type		_ZN47_INTERNAL_980565bd_9_kernel_cu_47a8e494_28916394cuda3std6ranges3__45__cpo9iter_moveE,@object
	.size		_ZN47_INTERNAL_980565bd_9_kernel_cu_47a8e494_28916394cuda3std6ranges3__45__cpo9iter_moveE,(_ZN47_INTERNAL_980565bd_9_kernel_cu_47a8e494_28916394cuda3std3__45__cpo5beginE - _ZN47_INTERNAL_980565bd_9_kernel_cu_47a8e494_28916394cuda3std6ranges3__45__cpo9iter_moveE)
_ZN47_INTERNAL_980565bd_9_kernel_cu_47a8e494_28916394cuda3std6ranges3__45__cpo9iter_moveE:
	.zero		1
	.type		_ZN47_INTERNAL_980565bd_9_kernel_cu_47a8e494_28916394cuda3std3__45__cpo5beginE,@object
	.size		_ZN47_INTERNAL_980565bd_9_kernel_cu_47a8e494_28916394cuda3std3__45__cpo5beginE,(_ZN47_INTERNAL_980565bd_9_kernel_cu_47a8e494_28916394cuda3std3__449_GLOBAL__N__980565bd_9_kernel_cu_47a8e494_28916396ignoreE - _ZN47_INTERNAL_980565bd_9_kernel_cu_47a8e494_28916394cuda3std3__45__cpo5beginE)
_ZN47_INTERNAL_980565bd_9_kernel_cu_47a8e494_28916394cuda3std3__45__cpo5beginE:
	.zero		1
	.type		_ZN47_INTERNAL_980565bd_9_kernel_cu_47a8e494_28916394cuda3std3__449_GLOBAL__N__980565bd_9_kernel_cu_47a8e494_28916396ignoreE,@object
	.size		_ZN47_INTERNAL_980565bd_9_kernel_cu_47a8e494_28916394cuda3std3__449_GLOBAL__N__980565bd_9_kernel_cu_47a8e494_28916396ignoreE,(_ZN47_INTERNAL_980565bd_9_kernel_cu_47a8e494_28916394cute7productE - _ZN47_INTERNAL_980565bd_9_kernel_cu_47a8e494_28916394cuda3std3__449_GLOBAL__N__980565bd_9_kernel_cu_47a8e494_28916396ignoreE)
_ZN47_INTERNAL_980565bd_9_kernel_cu_47a8e494_28916394cuda3std3__449_GLOBAL__N__980565bd_9_kernel_cu_47a8e494_28916396ignoreE:
	.zero		1
	.type		_ZN47_INTERNAL_980565bd_9_kernel_cu_47a8e494_28916394cute7productE,@object
	.size		_ZN47_INTERNAL_980565bd_9_kernel_cu_47a8e494_28916394cute7productE,(_ZN47_INTERNAL_980565bd_9_kernel_cu_47a8e494_28916394cuda3std3__45__cpo3endE - _ZN47_INTERNAL_980565bd_9_kernel_cu_47a8e494_28916394cute7productE)
_ZN47_INTERNAL_980565bd_9_kernel_cu_47a8e494_28916394cute7productE:
	.zero		1
	.type		_ZN47_INTERNAL_980565bd_9_kernel_cu_47a8e494_28916394cuda3std3__45__cpo3endE,@object
	.size		_ZN47_INTERNAL_980565bd_9_kernel_cu_47a8e494_28916394cuda3std3__45__cpo3endE,(_ZN47_INTERNAL_980565bd_9_kernel_cu_47a8e494_28916394cuda3std3__419piecewise_constructE - _ZN47_INTERNAL_980565bd_9_kernel_cu_47a8e494_28916394cuda3std3__45__cpo3endE)
_ZN47_INTERNAL_980565bd_9_kernel_cu_47a8e494_28916394cuda3std3__45__cpo3endE:
	.zero		1
	.type		_ZN47_INTERNAL_980565bd_9_kernel_cu_47a8e494_28916394cuda3std3__419piecewise_constructE,@object
	.size		_ZN47_INTERNAL_980565bd_9_kernel_cu_47a8e494_28916394cuda3std3__419piecewise_constructE,(_ZN47_INTERNAL_980565bd_9_kernel_cu_47a8e494_28916394cuda3std3__45__cpo4cendE - _ZN47_INTERNAL_980565bd_9_kernel_cu_47a8e494_28916394cuda3std3__419piecewise_constructE)
_ZN47_INTERNAL_980565bd_9_kernel_cu_47a8e494_28916394cuda3std3__419piecewise_constructE:
	.zero		1
	.type		_ZN47_INTERNAL_980565bd_9_kernel_cu_47a8e494_28916394cuda3std3__45__cpo4cendE,@object
	.size		_ZN47_INTERNAL_980565bd_9_kernel_cu_47a8e494_28916394cuda3std3__45__cpo4cendE,(_ZN47_INTERNAL_980565bd_9_kernel_cu_47a8e494_28916394cuda3std6ranges3__45__cpo4swapE - _ZN47_INTERNAL_980565bd_9_kernel_cu_47a8e494_28916394cuda3std3__45__cpo4cendE)
_ZN47_INTERNAL_980565bd_9_kernel_cu_47a8e494_28916394cuda3std3__45__cpo4cendE:
	.zero		1
	.type		_ZN47_INTERNAL_980565bd_9_kernel_cu_47a8e494_28916394cuda3std6ranges3__45__cpo4swapE,@object
	.size		_ZN47_INTERNAL_980565bd_9_kernel_cu_47a8e494_28916394cuda3std6ranges3__45__cpo4swapE,(.L_10 - _ZN47_INTERNAL_980565bd_9_kernel_cu_47a8e494_28916394cuda3std6ranges3__45__cpo4swapE)
_ZN47_INTERNAL_980565bd_9_kernel_cu_47a8e494_28916394cuda3std6ranges3__45__cpo4swapE:
	.zero		1
.L_10:


//--------------------- .nv.constant0._ZN9deep_gemm24sm100_fp8_gemm_1d1d_implILN4cute4UMMA5MajorE0ELS3_0ELj0ELj4096ELj7168ELj128ELj224ELj128ELj64ELj128ELj128ELj64ELj4ELj128ELj128ELj1ELb0ELj152ELNS_8GemmTypeE1ELb0EN7cutlass10bfloat16_tENS_16EpilogueIdentityEEEvPijjj14CUtensorMap_stS9_S9_S9_S9_ --------------------------
	.section	.nv.constant0._ZN9deep_gemm24sm100_fp8_gemm_1d1d_implILN4cute4UMMA5MajorE0ELS3_0ELj0ELj4096ELj7168ELj128ELj224ELj128ELj64ELj128ELj128ELj64ELj4ELj128ELj128ELj1ELb0ELj152ELNS_8GemmTypeE1ELb0EN7cutlass10bfloat16_tENS_16EpilogueIdentityEEEvPijjj14CUtensorMap_stS9_S9_S9_S9_,"a",@progbits
	.sectionflags	@""
	.align	4
.nv.constant0._ZN9deep_gemm24sm100_fp8_gemm_1d1d_implILN4cute4UMMA5MajorE0ELS3_0ELj0ELj4096ELj7168ELj128ELj224ELj128ELj64ELj128ELj128ELj64ELj4ELj128ELj128ELj1ELb0ELj152ELNS_8GemmTypeE1ELb0EN7cutlass10bfloat16_tENS_16EpilogueIdentityEEEvPijjj14CUtensorMap_stS9_S9_S9_S9_:
	.zero		1600


//--------------------- SYMBOLS --------------------------

	.type		.nv.reservedSmem.offset0,@object
	.size		.nv.reservedSmem.offset0,0x4
	.type		.nv.reservedSmem.cap,@object
	.size		.nv.reservedSmem.cap,0x4
